//
// Generated by NVIDIA NVVM Compiler
//
// Compiler Build ID: CL-36424714
// Cuda compilation tools, release 13.0, V13.0.88
// Based on NVVM 20.0.0
//

.version 9.0
.target sm_100
.address_size 64

	// .globl	_Z17sad_kernel_globalPKiS0_Pxii
.const .align 4 .b8 cQ[560];
.extern .shared .align 16 .b8 sQ[];

.visible .entry _Z17sad_kernel_globalPKiS0_Pxii(
	.param .u64 .ptr .align 1 _Z17sad_kernel_globalPKiS0_Pxii_param_0,
	.param .u64 .ptr .align 1 _Z17sad_kernel_globalPKiS0_Pxii_param_1,
	.param .u64 .ptr .align 1 _Z17sad_kernel_globalPKiS0_Pxii_param_2,
	.param .u32 _Z17sad_kernel_globalPKiS0_Pxii_param_3,
	.param .u32 _Z17sad_kernel_globalPKiS0_Pxii_param_4
)
{
	.reg .pred 	%p<11>;
	.reg .b32 	%r<136>;
	.reg .b64 	%rd<80>;

	ld.param.u64 	%rd20, [_Z17sad_kernel_globalPKiS0_Pxii_param_0];
	ld.param.u64 	%rd21, [_Z17sad_kernel_globalPKiS0_Pxii_param_1];
	ld.param.u64 	%rd19, [_Z17sad_kernel_globalPKiS0_Pxii_param_2];
	ld.param.u32 	%r16, [_Z17sad_kernel_globalPKiS0_Pxii_param_3];
	ld.param.u32 	%r15, [_Z17sad_kernel_globalPKiS0_Pxii_param_4];
	cvta.to.global.u64 	%rd1, %rd21;
	cvta.to.global.u64 	%rd2, %rd20;
	mov.u32 	%r17, %ctaid.x;
	mov.u32 	%r18, %ntid.x;
	mov.u32 	%r19, %tid.x;
	mad.lo.s32 	%r1, %r17, %r18, %r19;
	sub.s32 	%r20, %r16, %r15;
	setp.gt.s32 	%p1, %r1, %r20;
	@%p1 bra 	$L__BB0_14;
	setp.lt.s32 	%p2, %r15, 1;
	mov.b64 	%rd79, 0;
	@%p2 bra 	$L__BB0_13;
	and.b32  	%r2, %r15, 7;
	setp.lt.u32 	%p3, %r15, 8;
	mov.b64 	%rd79, 0;
	mov.b32 	%r134, 0;
	@%p3 bra 	$L__BB0_5;
	and.b32  	%r134, %r15, 2147483640;
	neg.s32 	%r132, %r134;
	add.s64 	%rd3, %rd2, 16;
	add.s64 	%rd71, %rd1, 16;
	mov.b64 	%rd79, 0;
	mov.u32 	%r131, %r1;
$L__BB0_4:
	.pragma "nounroll";
	mul.wide.s32 	%rd26, %r131, 4;
	add.s64 	%rd27, %rd3, %rd26;
	ld.global.u32 	%r22, [%rd27+-16];
	ld.global.u32 	%r24, [%rd71+-16];
	min.s32 	%r26, %r22, %r24;
	max.s32 	%r27, %r22, %r24;
	sub.s32 	%r28, %r27, %r26;
	cvt.u64.u32 	%rd28, %r28;
	add.s64 	%rd29, %rd28, %rd79;
	ld.global.u32 	%r29, [%rd27+-12];
	ld.global.u32 	%r31, [%rd71+-12];
	min.s32 	%r33, %r29, %r31;
	max.s32 	%r34, %r29, %r31;
	sub.s32 	%r35, %r34, %r33;
	cvt.u64.u32 	%rd30, %r35;
	add.s64 	%rd31, %rd30, %rd29;
	ld.global.u32 	%r36, [%rd27+-8];
	ld.global.u32 	%r38, [%rd71+-8];
	min.s32 	%r40, %r36, %r38;
	max.s32 	%r41, %r36, %r38;
	sub.s32 	%r42, %r41, %r40;
	cvt.u64.u32 	%rd32, %r42;
	add.s64 	%rd33, %rd32, %rd31;
	ld.global.u32 	%r43, [%rd27+-4];
	ld.global.u32 	%r45, [%rd71+-4];
	min.s32 	%r47, %r43, %r45;
	max.s32 	%r48, %r43, %r45;
	sub.s32 	%r49, %r48, %r47;
	cvt.u64.u32 	%rd34, %r49;
	add.s64 	%rd35, %rd34, %rd33;
	ld.global.u32 	%r50, [%rd27];
	ld.global.u32 	%r52, [%rd71];
	min.s32 	%r54, %r50, %r52;
	max.s32 	%r55, %r50, %r52;
	sub.s32 	%r56, %r55, %r54;
	cvt.u64.u32 	%rd36, %r56;
	add.s64 	%rd37, %rd36, %rd35;
	ld.global.u32 	%r57, [%rd27+4];
	ld.global.u32 	%r59, [%rd71+4];
	min.s32 	%r61, %r57, %r59;
	max.s32 	%r62, %r57, %r59;
	sub.s32 	%r63, %r62, %r61;
	cvt.u64.u32 	%rd38, %r63;
	add.s64 	%rd39, %rd38, %rd37;
	ld.global.u32 	%r64, [%rd27+8];
	ld.global.u32 	%r66, [%rd71+8];
	min.s32 	%r68, %r64, %r66;
	max.s32 	%r69, %r64, %r66;
	sub.s32 	%r70, %r69, %r68;
	cvt.u64.u32 	%rd40, %r70;
	add.s64 	%rd41, %rd40, %rd39;
	ld.global.u32 	%r71, [%rd27+12];
	ld.global.u32 	%r73, [%rd71+12];
	min.s32 	%r75, %r71, %r73;
	max.s32 	%r76, %r71, %r73;
	sub.s32 	%r77, %r76, %r75;
	cvt.u64.u32 	%rd42, %r77;
	add.s64 	%rd79, %rd42, %rd41;
	add.s32 	%r132, %r132, 8;
	add.s32 	%r131, %r131, 8;
	add.s64 	%rd71, %rd71, 32;
	setp.ne.s32 	%p4, %r132, 0;
	@%p4 bra 	$L__BB0_4;
$L__BB0_5:
	setp.eq.s32 	%p5, %r2, 0;
	@%p5 bra 	$L__BB0_13;
	and.b32  	%r10, %r15, 3;
	setp.lt.u32 	%p6, %r2, 4;
	@%p6 bra 	$L__BB0_8;
	add.s32 	%r78, %r134, %r1;
	mul.wide.s32 	%rd44, %r78, 4;
	add.s64 	%rd45, %rd2, %rd44;
	ld.global.u32 	%r79, [%rd45];
	mul.wide.u32 	%rd46, %r134, 4;
	add.s64 	%rd47, %rd1, %rd46;
	ld.global.u32 	%r81, [%rd47];
	min.s32 	%r83, %r79, %r81;
	max.s32 	%r84, %r79, %r81;
	sub.s32 	%r85, %r84, %r83;
	cvt.u64.u32 	%rd48, %r85;
	add.s64 	%rd49, %rd48, %rd79;
	ld.global.u32 	%r86, [%rd45+4];
	ld.global.u32 	%r88, [%rd47+4];
	min.s32 	%r90, %r86, %r88;
	max.s32 	%r91, %r86, %r88;
	sub.s32 	%r92, %r91, %r90;
	cvt.u64.u32 	%rd50, %r92;
	add.s64 	%rd51, %rd50, %rd49;
	ld.global.u32 	%r93, [%rd45+8];
	ld.global.u32 	%r95, [%rd47+8];
	min.s32 	%r97, %r93, %r95;
	max.s32 	%r98, %r93, %r95;
	sub.s32 	%r99, %r98, %r97;
	cvt.u64.u32 	%rd52, %r99;
	add.s64 	%rd53, %rd52, %rd51;
	ld.global.u32 	%r100, [%rd45+12];
	ld.global.u32 	%r102, [%rd47+12];
	min.s32 	%r104, %r100, %r102;
	max.s32 	%r105, %r100, %r102;
	sub.s32 	%r106, %r105, %r104;
	cvt.u64.u32 	%rd54, %r106;
	add.s64 	%rd79, %rd54, %rd53;
	add.s32 	%r134, %r134, 4;
$L__BB0_8:
	setp.eq.s32 	%p7, %r10, 0;
	@%p7 bra 	$L__BB0_13;
	setp.eq.s32 	%p8, %r10, 1;
	@%p8 bra 	$L__BB0_11;
	add.s32 	%r107, %r134, %r1;
	mul.wide.s32 	%rd56, %r107, 4;
	add.s64 	%rd57, %rd2, %rd56;
	ld.global.u32 	%r108, [%rd57];
	mul.wide.u32 	%rd58, %r134, 4;
	add.s64 	%rd59, %rd1, %rd58;
	ld.global.u32 	%r110, [%rd59];
	min.s32 	%r112, %r108, %r110;
	max.s32 	%r113, %r108, %r110;
	sub.s32 	%r114, %r113, %r112;
	cvt.u64.u32 	%rd60, %r114;
	add.s64 	%rd61, %rd60, %rd79;
	ld.global.u32 	%r115, [%rd57+4];
	ld.global.u32 	%r117, [%rd59+4];
	min.s32 	%r119, %r115, %r117;
	max.s32 	%r120, %r115, %r117;
	sub.s32 	%r121, %r120, %r119;
	cvt.u64.u32 	%rd62, %r121;
	add.s64 	%rd79, %rd62, %rd61;
	add.s32 	%r134, %r134, 2;
$L__BB0_11:
	and.b32  	%r122, %r15, 1;
	setp.eq.b32 	%p9, %r122, 1;
	not.pred 	%p10, %p9;
	@%p10 bra 	$L__BB0_13;
	add.s32 	%r123, %r134, %r1;
	mul.wide.s32 	%rd63, %r123, 4;
	add.s64 	%rd64, %rd2, %rd63;
	ld.global.u32 	%r124, [%rd64];
	mul.wide.u32 	%rd65, %r134, 4;
	add.s64 	%rd66, %rd1, %rd65;
	ld.global.u32 	%r126, [%rd66];
	min.s32 	%r128, %r124, %r126;
	max.s32 	%r129, %r124, %r126;
	sub.s32 	%r130, %r129, %r128;
	cvt.u64.u32 	%rd67, %r130;
	add.s64 	%rd79, %rd67, %rd79;
$L__BB0_13:
	cvta.to.global.u64 	%rd68, %rd19;
	mul.wide.s32 	%rd69, %r1, 8;
	add.s64 	%rd70, %rd68, %rd69;
	st.global.u64 	[%rd70], %rd79;
$L__BB0_14:
	ret;

}
	// .globl	_Z16sad_kernel_constPKiPxii
.visible .entry _Z16sad_kernel_constPKiPxii(
	.param .u64 .ptr .align 1 _Z16sad_kernel_constPKiPxii_param_0,
	.param .u64 .ptr .align 1 _Z16sad_kernel_constPKiPxii_param_1,
	.param .u32 _Z16sad_kernel_constPKiPxii_param_2,
	.param .u32 _Z16sad_kernel_constPKiPxii_param_3
)
{
	.reg .pred 	%p<11>;
	.reg .b32 	%r<91>;
	.reg .b64 	%rd<82>;

	ld.param.u64 	%rd18, [_Z16sad_kernel_constPKiPxii_param_0];
	ld.param.u64 	%rd17, [_Z16sad_kernel_constPKiPxii_param_1];
	ld.param.u32 	%r16, [_Z16sad_kernel_constPKiPxii_param_2];
	ld.param.u32 	%r15, [_Z16sad_kernel_constPKiPxii_param_3];
	cvta.to.global.u64 	%rd1, %rd18;
	mov.u32 	%r17, %ctaid.x;
	mov.u32 	%r18, %ntid.x;
	mov.u32 	%r19, %tid.x;
	mad.lo.s32 	%r1, %r17, %r18, %r19;
	sub.s32 	%r20, %r16, %r15;
	setp.gt.s32 	%p1, %r1, %r20;
	@%p1 bra 	$L__BB1_14;
	setp.lt.s32 	%p2, %r15, 1;
	mov.b64 	%rd81, 0;
	@%p2 bra 	$L__BB1_13;
	and.b32  	%r2, %r15, 7;
	setp.lt.u32 	%p3, %r15, 8;
	mov.b64 	%rd81, 0;
	mov.b32 	%r89, 0;
	@%p3 bra 	$L__BB1_5;
	and.b32  	%r89, %r15, 2147483640;
	neg.s32 	%r87, %r89;
	mov.u64 	%rd24, cQ;
	add.s64 	%rd73, %rd24, 16;
	add.s64 	%rd2, %rd1, 16;
	mov.b64 	%rd81, 0;
	mov.u32 	%r86, %r1;
$L__BB1_4:
	.pragma "nounroll";
	mul.wide.s32 	%rd25, %r86, 4;
	add.s64 	%rd26, %rd2, %rd25;
	ld.global.u32 	%r22, [%rd26+-16];
	ld.const.u32 	%r23, [%rd73+-16];
	sub.s32 	%r24, %r22, %r23;
	abs.s32 	%r25, %r24;
	cvt.u64.u32 	%rd27, %r25;
	add.s64 	%rd28, %rd81, %rd27;
	ld.global.u32 	%r26, [%rd26+-12];
	ld.const.u32 	%r27, [%rd73+-12];
	sub.s32 	%r28, %r26, %r27;
	abs.s32 	%r29, %r28;
	cvt.u64.u32 	%rd29, %r29;
	add.s64 	%rd30, %rd28, %rd29;
	ld.global.u32 	%r30, [%rd26+-8];
	ld.const.u32 	%r31, [%rd73+-8];
	sub.s32 	%r32, %r30, %r31;
	abs.s32 	%r33, %r32;
	cvt.u64.u32 	%rd31, %r33;
	add.s64 	%rd32, %rd30, %rd31;
	ld.global.u32 	%r34, [%rd26+-4];
	ld.const.u32 	%r35, [%rd73+-4];
	sub.s32 	%r36, %r34, %r35;
	abs.s32 	%r37, %r36;
	cvt.u64.u32 	%rd33, %r37;
	add.s64 	%rd34, %rd32, %rd33;
	ld.global.u32 	%r38, [%rd26];
	ld.const.u32 	%r39, [%rd73];
	sub.s32 	%r40, %r38, %r39;
	abs.s32 	%r41, %r40;
	cvt.u64.u32 	%rd35, %r41;
	add.s64 	%rd36, %rd34, %rd35;
	ld.global.u32 	%r42, [%rd26+4];
	ld.const.u32 	%r43, [%rd73+4];
	sub.s32 	%r44, %r42, %r43;
	abs.s32 	%r45, %r44;
	cvt.u64.u32 	%rd37, %r45;
	add.s64 	%rd38, %rd36, %rd37;
	ld.global.u32 	%r46, [%rd26+8];
	ld.const.u32 	%r47, [%rd73+8];
	sub.s32 	%r48, %r46, %r47;
	abs.s32 	%r49, %r48;
	cvt.u64.u32 	%rd39, %r49;
	add.s64 	%rd40, %rd38, %rd39;
	ld.global.u32 	%r50, [%rd26+12];
	ld.const.u32 	%r51, [%rd73+12];
	sub.s32 	%r52, %r50, %r51;
	abs.s32 	%r53, %r52;
	cvt.u64.u32 	%rd41, %r53;
	add.s64 	%rd81, %rd40, %rd41;
	add.s32 	%r87, %r87, 8;
	add.s32 	%r86, %r86, 8;
	add.s64 	%rd73, %rd73, 32;
	setp.ne.s32 	%p4, %r87, 0;
	@%p4 bra 	$L__BB1_4;
$L__BB1_5:
	setp.eq.s32 	%p5, %r2, 0;
	@%p5 bra 	$L__BB1_13;
	and.b32  	%r10, %r15, 3;
	setp.lt.u32 	%p6, %r2, 4;
	@%p6 bra 	$L__BB1_8;
	add.s32 	%r54, %r89, %r1;
	mul.wide.s32 	%rd43, %r54, 4;
	add.s64 	%rd44, %rd1, %rd43;
	ld.global.u32 	%r55, [%rd44];
	mul.wide.u32 	%rd45, %r89, 4;
	mov.u64 	%rd46, cQ;
	add.s64 	%rd47, %rd46, %rd45;
	ld.const.u32 	%r56, [%rd47];
	sub.s32 	%r57, %r55, %r56;
	abs.s32 	%r58, %r57;
	cvt.u64.u32 	%rd48, %r58;
	add.s64 	%rd49, %rd81, %rd48;
	ld.global.u32 	%r59, [%rd44+4];
	ld.const.u32 	%r60, [%rd47+4];
	sub.s32 	%r61, %r59, %r60;
	abs.s32 	%r62, %r61;
	cvt.u64.u32 	%rd50, %r62;
	add.s64 	%rd51, %rd49, %rd50;
	ld.global.u32 	%r63, [%rd44+8];
	ld.const.u32 	%r64, [%rd47+8];
	sub.s32 	%r65, %r63, %r64;
	abs.s32 	%r66, %r65;
	cvt.u64.u32 	%rd52, %r66;
	add.s64 	%rd53, %rd51, %rd52;
	ld.global.u32 	%r67, [%rd44+12];
	ld.const.u32 	%r68, [%rd47+12];
	sub.s32 	%r69, %r67, %r68;
	abs.s32 	%r70, %r69;
	cvt.u64.u32 	%rd54, %r70;
	add.s64 	%rd81, %rd53, %rd54;
	add.s32 	%r89, %r89, 4;
$L__BB1_8:
	setp.eq.s32 	%p7, %r10, 0;
	@%p7 bra 	$L__BB1_13;
	setp.eq.s32 	%p8, %r10, 1;
	@%p8 bra 	$L__BB1_11;
	add.s32 	%r71, %r89, %r1;
	mul.wide.s32 	%rd56, %r71, 4;
	add.s64 	%rd57, %rd1, %rd56;
	ld.global.u32 	%r72, [%rd57];
	mul.wide.u32 	%rd58, %r89, 4;
	mov.u64 	%rd59, cQ;
	add.s64 	%rd60, %rd59, %rd58;
	ld.const.u32 	%r73, [%rd60];
	sub.s32 	%r74, %r72, %r73;
	abs.s32 	%r75, %r74;
	cvt.u64.u32 	%rd61, %r75;
	add.s64 	%rd62, %rd81, %rd61;
	ld.global.u32 	%r76, [%rd57+4];
	ld.const.u32 	%r77, [%rd60+4];
	sub.s32 	%r78, %r76, %r77;
	abs.s32 	%r79, %r78;
	cvt.u64.u32 	%rd63, %r79;
	add.s64 	%rd81, %rd62, %rd63;
	add.s32 	%r89, %r89, 2;
$L__BB1_11:
	and.b32  	%r80, %r15, 1;
	setp.eq.b32 	%p9, %r80, 1;
	not.pred 	%p10, %p9;
	@%p10 bra 	$L__BB1_13;
	add.s32 	%r81, %r89, %r1;
	mul.wide.s32 	%rd64, %r81, 4;
	add.s64 	%rd65, %rd1, %rd64;
	ld.global.u32 	%r82, [%rd65];
	mul.wide.u32 	%rd66, %r89, 4;
	mov.u64 	%rd67, cQ;
	add.s64 	%rd68, %rd67, %rd66;
	ld.const.u32 	%r83, [%rd68];
	sub.s32 	%r84, %r82, %r83;
	abs.s32 	%r85, %r84;
	cvt.u64.u32 	%rd69, %r85;
	add.s64 	%rd81, %rd81, %rd69;
$L__BB1_13:
	cvta.to.global.u64 	%rd70, %rd17;
	mul.wide.s32 	%rd71, %r1, 8;
	add.s64 	%rd72, %rd70, %rd71;
	st.global.u64 	[%rd72], %rd81;
$L__BB1_14:
	ret;

}
	// .globl	_Z17sad_kernel_sharedPKiS0_Pxii
.visible .entry _Z17sad_kernel_sharedPKiS0_Pxii(
	.param .u64 .ptr .align 1 _Z17sad_kernel_sharedPKiS0_Pxii_param_0,
	.param .u64 .ptr .align 1 _Z17sad_kernel_sharedPKiS0_Pxii_param_1,
	.param .u64 .ptr .align 1 _Z17sad_kernel_sharedPKiS0_Pxii_param_2,
	.param .u32 _Z17sad_kernel_sharedPKiS0_Pxii_param_3,
	.param .u32 _Z17sad_kernel_sharedPKiS0_Pxii_param_4
)
{
	.reg .pred 	%p<13>;
	.reg .b32 	%r<268>;
	.reg .b64 	%rd<102>;

	ld.param.u64 	%rd19, [_Z17sad_kernel_sharedPKiS0_Pxii_param_0];
	ld.param.u64 	%rd17, [_Z17sad_kernel_sharedPKiS0_Pxii_param_1];
	ld.param.u64 	%rd18, [_Z17sad_kernel_sharedPKiS0_Pxii_param_2];
	ld.param.u32 	%r32, [_Z17sad_kernel_sharedPKiS0_Pxii_param_3];
	ld.param.u32 	%r33, [_Z17sad_kernel_sharedPKiS0_Pxii_param_4];
	cvta.to.global.u64 	%rd1, %rd19;
	mov.u32 	%r1, %tid.x;
	setp.ge.s32 	%p1, %r1, %r33;
	@%p1 bra 	$L__BB2_3;
	mov.u32 	%r2, %ntid.x;
	cvta.to.global.u64 	%rd2, %rd17;
	mov.u32 	%r36, sQ;
	mov.u32 	%r258, %r1;
$L__BB2_2:
	mul.wide.s32 	%rd20, %r258, 4;
	add.s64 	%rd21, %rd2, %rd20;
	ld.global.u32 	%r34, [%rd21];
	shl.b32 	%r35, %r258, 2;
	add.s32 	%r37, %r36, %r35;
	st.shared.u32 	[%r37], %r34;
	add.s32 	%r258, %r258, %r2;
	setp.lt.s32 	%p2, %r258, %r33;
	@%p2 bra 	$L__BB2_2;
$L__BB2_3:
	bar.sync 	0;
	mov.u32 	%r38, %ctaid.x;
	mov.u32 	%r39, %ntid.x;
	mul.lo.s32 	%r5, %r38, %r39;
	add.s32 	%r6, %r5, %r1;
	sub.s32 	%r40, %r32, %r33;
	setp.gt.s32 	%p3, %r6, %r40;
	@%p3 bra 	$L__BB2_18;
	setp.lt.s32 	%p4, %r33, 1;
	mov.b64 	%rd101, 0;
	@%p4 bra 	$L__BB2_17;
	and.b32  	%r7, %r33, 15;
	setp.lt.u32 	%p5, %r33, 16;
	mov.b64 	%rd101, 0;
	mov.b32 	%r263, 0;
	@%p5 bra 	$L__BB2_8;
	and.b32  	%r263, %r33, 2147483632;
	neg.s32 	%r261, %r263;
	mov.u32 	%r43, sQ;
	add.s32 	%r259, %r43, 32;
	add.s64 	%rd3, %rd1, 32;
	mov.b64 	%rd101, 0;
	mov.u32 	%r260, %r6;
$L__BB2_7:
	.pragma "nounroll";
	mul.wide.s32 	%rd26, %r260, 4;
	add.s64 	%rd27, %rd3, %rd26;
	ld.global.u32 	%r44, [%rd27+-32];
	ld.shared.v4.u32 	{%r46, %r47, %r48, %r49}, [%r259+-32];
	min.s32 	%r54, %r44, %r46;
	max.s32 	%r55, %r44, %r46;
	sub.s32 	%r56, %r55, %r54;
	cvt.u64.u32 	%rd28, %r56;
	add.s64 	%rd29, %rd28, %rd101;
	ld.global.u32 	%r57, [%rd27+-28];
	min.s32 	%r59, %r57, %r47;
	max.s32 	%r60, %r57, %r47;
	sub.s32 	%r61, %r60, %r59;
	cvt.u64.u32 	%rd30, %r61;
	add.s64 	%rd31, %rd30, %rd29;
	ld.global.u32 	%r62, [%rd27+-24];
	min.s32 	%r64, %r62, %r48;
	max.s32 	%r65, %r62, %r48;
	sub.s32 	%r66, %r65, %r64;
	cvt.u64.u32 	%rd32, %r66;
	add.s64 	%rd33, %rd32, %rd31;
	ld.global.u32 	%r67, [%rd27+-20];
	min.s32 	%r69, %r67, %r49;
	max.s32 	%r70, %r67, %r49;
	sub.s32 	%r71, %r70, %r69;
	cvt.u64.u32 	%rd34, %r71;
	add.s64 	%rd35, %rd34, %rd33;
	ld.global.u32 	%r72, [%rd27+-16];
	ld.shared.v4.u32 	{%r74, %r75, %r76, %r77}, [%r259+-16];
	min.s32 	%r82, %r72, %r74;
	max.s32 	%r83, %r72, %r74;
	sub.s32 	%r84, %r83, %r82;
	cvt.u64.u32 	%rd36, %r84;
	add.s64 	%rd37, %rd36, %rd35;
	ld.global.u32 	%r85, [%rd27+-12];
	min.s32 	%r87, %r85, %r75;
	max.s32 	%r88, %r85, %r75;
	sub.s32 	%r89, %r88, %r87;
	cvt.u64.u32 	%rd38, %r89;
	add.s64 	%rd39, %rd38, %rd37;
	ld.global.u32 	%r90, [%rd27+-8];
	min.s32 	%r92, %r90, %r76;
	max.s32 	%r93, %r90, %r76;
	sub.s32 	%r94, %r93, %r92;
	cvt.u64.u32 	%rd40, %r94;
	add.s64 	%rd41, %rd40, %rd39;
	ld.global.u32 	%r95, [%rd27+-4];
	min.s32 	%r97, %r95, %r77;
	max.s32 	%r98, %r95, %r77;
	sub.s32 	%r99, %r98, %r97;
	cvt.u64.u32 	%rd42, %r99;
	add.s64 	%rd43, %rd42, %rd41;
	ld.global.u32 	%r100, [%rd27];
	ld.shared.v4.u32 	{%r102, %r103, %r104, %r105}, [%r259];
	min.s32 	%r110, %r100, %r102;
	max.s32 	%r111, %r100, %r102;
	sub.s32 	%r112, %r111, %r110;
	cvt.u64.u32 	%rd44, %r112;
	add.s64 	%rd45, %rd44, %rd43;
	ld.global.u32 	%r113, [%rd27+4];
	min.s32 	%r115, %r113, %r103;
	max.s32 	%r116, %r113, %r103;
	sub.s32 	%r117, %r116, %r115;
	cvt.u64.u32 	%rd46, %r117;
	add.s64 	%rd47, %rd46, %rd45;
	ld.global.u32 	%r118, [%rd27+8];
	min.s32 	%r120, %r118, %r104;
	max.s32 	%r121, %r118, %r104;
	sub.s32 	%r122, %r121, %r120;
	cvt.u64.u32 	%rd48, %r122;
	add.s64 	%rd49, %rd48, %rd47;
	ld.global.u32 	%r123, [%rd27+12];
	min.s32 	%r125, %r123, %r105;
	max.s32 	%r126, %r123, %r105;
	sub.s32 	%r127, %r126, %r125;
	cvt.u64.u32 	%rd50, %r127;
	add.s64 	%rd51, %rd50, %rd49;
	ld.global.u32 	%r128, [%rd27+16];
	ld.shared.v4.u32 	{%r130, %r131, %r132, %r133}, [%r259+16];
	min.s32 	%r138, %r128, %r130;
	max.s32 	%r139, %r128, %r130;
	sub.s32 	%r140, %r139, %r138;
	cvt.u64.u32 	%rd52, %r140;
	add.s64 	%rd53, %rd52, %rd51;
	ld.global.u32 	%r141, [%rd27+20];
	min.s32 	%r143, %r141, %r131;
	max.s32 	%r144, %r141, %r131;
	sub.s32 	%r145, %r144, %r143;
	cvt.u64.u32 	%rd54, %r145;
	add.s64 	%rd55, %rd54, %rd53;
	ld.global.u32 	%r146, [%rd27+24];
	min.s32 	%r148, %r146, %r132;
	max.s32 	%r149, %r146, %r132;
	sub.s32 	%r150, %r149, %r148;
	cvt.u64.u32 	%rd56, %r150;
	add.s64 	%rd57, %rd56, %rd55;
	ld.global.u32 	%r151, [%rd27+28];
	min.s32 	%r153, %r151, %r133;
	max.s32 	%r154, %r151, %r133;
	sub.s32 	%r155, %r154, %r153;
	cvt.u64.u32 	%rd58, %r155;
	add.s64 	%rd101, %rd58, %rd57;
	add.s32 	%r261, %r261, 16;
	add.s32 	%r260, %r260, 16;
	add.s32 	%r259, %r259, 64;
	setp.ne.s32 	%p6, %r261, 0;
	@%p6 bra 	$L__BB2_7;
$L__BB2_8:
	setp.eq.s32 	%p7, %r7, 0;
	@%p7 bra 	$L__BB2_17;
	and.b32  	%r17, %r33, 7;
	setp.lt.u32 	%p8, %r7, 8;
	@%p8 bra 	$L__BB2_11;
	add.s32 	%r156, %r263, %r6;
	mul.wide.s32 	%rd60, %r156, 4;
	add.s64 	%rd61, %rd1, %rd60;
	ld.global.u32 	%r157, [%rd61];
	shl.b32 	%r159, %r263, 2;
	mov.u32 	%r160, sQ;
	add.s32 	%r161, %r160, %r159;
	ld.shared.u32 	%r162, [%r161];
	min.s32 	%r164, %r157, %r162;
	max.s32 	%r165, %r157, %r162;
	sub.s32 	%r166, %r165, %r164;
	cvt.u64.u32 	%rd62, %r166;
	add.s64 	%rd63, %rd62, %rd101;
	ld.global.u32 	%r167, [%rd61+4];
	ld.shared.u32 	%r169, [%r161+4];
	min.s32 	%r171, %r167, %r169;
	max.s32 	%r172, %r167, %r169;
	sub.s32 	%r173, %r172, %r171;
	cvt.u64.u32 	%rd64, %r173;
	add.s64 	%rd65, %rd64, %rd63;
	ld.global.u32 	%r174, [%rd61+8];
	ld.shared.u32 	%r176, [%r161+8];
	min.s32 	%r178, %r174, %r176;
	max.s32 	%r179, %r174, %r176;
	sub.s32 	%r180, %r179, %r178;
	cvt.u64.u32 	%rd66, %r180;
	add.s64 	%rd67, %rd66, %rd65;
	ld.global.u32 	%r181, [%rd61+12];
	ld.shared.u32 	%r183, [%r161+12];
	min.s32 	%r185, %r181, %r183;
	max.s32 	%r186, %r181, %r183;
	sub.s32 	%r187, %r186, %r185;
	cvt.u64.u32 	%rd68, %r187;
	add.s64 	%rd69, %rd68, %rd67;
	ld.global.u32 	%r188, [%rd61+16];
	ld.shared.u32 	%r190, [%r161+16];
	min.s32 	%r192, %r188, %r190;
	max.s32 	%r193, %r188, %r190;
	sub.s32 	%r194, %r193, %r192;
	cvt.u64.u32 	%rd70, %r194;
	add.s64 	%rd71, %rd70, %rd69;
	ld.global.u32 	%r195, [%rd61+20];
	ld.shared.u32 	%r197, [%r161+20];
	min.s32 	%r199, %r195, %r197;
	max.s32 	%r200, %r195, %r197;
	sub.s32 	%r201, %r200, %r199;
	cvt.u64.u32 	%rd72, %r201;
	add.s64 	%rd73, %rd72, %rd71;
	ld.global.u32 	%r202, [%rd61+24];
	ld.shared.u32 	%r204, [%r161+24];
	min.s32 	%r206, %r202, %r204;
	max.s32 	%r207, %r202, %r204;
	sub.s32 	%r208, %r207, %r206;
	cvt.u64.u32 	%rd74, %r208;
	add.s64 	%rd75, %rd74, %rd73;
	ld.global.u32 	%r209, [%rd61+28];
	ld.shared.u32 	%r211, [%r161+28];
	min.s32 	%r213, %r209, %r211;
	max.s32 	%r214, %r209, %r211;
	sub.s32 	%r215, %r214, %r213;
	cvt.u64.u32 	%rd76, %r215;
	add.s64 	%rd101, %rd76, %rd75;
	add.s32 	%r263, %r263, 8;
$L__BB2_11:
	setp.eq.s32 	%p9, %r17, 0;
	@%p9 bra 	$L__BB2_17;
	and.b32  	%r20, %r33, 3;
	setp.lt.u32 	%p10, %r17, 4;
	@%p10 bra 	$L__BB2_14;
	add.s32 	%r216, %r263, %r6;
	mul.wide.s32 	%rd78, %r216, 4;
	add.s64 	%rd79, %rd1, %rd78;
	ld.global.u32 	%r217, [%rd79];
	shl.b32 	%r219, %r263, 2;
	mov.u32 	%r220, sQ;
	add.s32 	%r221, %r220, %r219;
	ld.shared.u32 	%r222, [%r221];
	min.s32 	%r224, %r217, %r222;
	max.s32 	%r225, %r217, %r222;
	sub.s32 	%r226, %r225, %r224;
	cvt.u64.u32 	%rd80, %r226;
	add.s64 	%rd81, %rd80, %rd101;
	ld.global.u32 	%r227, [%rd79+4];
	ld.shared.u32 	%r229, [%r221+4];
	min.s32 	%r231, %r227, %r229;
	max.s32 	%r232, %r227, %r229;
	sub.s32 	%r233, %r232, %r231;
	cvt.u64.u32 	%rd82, %r233;
	add.s64 	%rd83, %rd82, %rd81;
	ld.global.u32 	%r234, [%rd79+8];
	ld.shared.u32 	%r236, [%r221+8];
	min.s32 	%r238, %r234, %r236;
	max.s32 	%r239, %r234, %r236;
	sub.s32 	%r240, %r239, %r238;
	cvt.u64.u32 	%rd84, %r240;
	add.s64 	%rd85, %rd84, %rd83;
	ld.global.u32 	%r241, [%rd79+12];
	ld.shared.u32 	%r243, [%r221+12];
	min.s32 	%r245, %r241, %r243;
	max.s32 	%r246, %r241, %r243;
	sub.s32 	%r247, %r246, %r245;
	cvt.u64.u32 	%rd86, %r247;
	add.s64 	%rd101, %rd86, %rd85;
	add.s32 	%r263, %r263, 4;
$L__BB2_14:
	setp.eq.s32 	%p11, %r20, 0;
	@%p11 bra 	$L__BB2_17;
	shl.b32 	%r248, %r263, 2;
	mov.u32 	%r249, sQ;
	add.s32 	%r267, %r249, %r248;
	add.s32 	%r250, %r1, %r263;
	add.s32 	%r266, %r250, %r5;
	neg.s32 	%r265, %r20;
$L__BB2_16:
	.pragma "nounroll";
	mul.wide.s32 	%rd87, %r266, 4;
	add.s64 	%rd88, %rd1, %rd87;
	ld.global.u32 	%r251, [%rd88];
	ld.shared.u32 	%r253, [%r267];
	min.s32 	%r255, %r251, %r253;
	max.s32 	%r256, %r251, %r253;
	sub.s32 	%r257, %r256, %r255;
	cvt.u64.u32 	%rd89, %r257;
	add.s64 	%rd101, %rd89, %rd101;
	add.s32 	%r267, %r267, 4;
	add.s32 	%r266, %r266, 1;
	add.s32 	%r265, %r265, 1;
	setp.ne.s32 	%p12, %r265, 0;
	@%p12 bra 	$L__BB2_16;
$L__BB2_17:
	cvta.to.global.u64 	%rd90, %rd18;
	mul.wide.s32 	%rd91, %r6, 8;
	add.s64 	%rd92, %rd90, %rd91;
	st.global.u64 	[%rd92], %rd101;
$L__BB2_18:
	ret;

}


// ===== COMPILED SASS (sm_100) =====

	.target	sm_100

	.elftype	@"ET_EXEC"


//--------------------- .note.nv.tkinfo           --------------------------
	.section	.note.nv.tkinfo,"",@"SHT_NOTE"
	.sectionflags	@"SHF_NOTE_NV_TKINFO"
	.tkinfo
        /*0018*/ 	.word	0x00000002
        /*0030*/ 	.string	""
        /*0030*/ 	.string	"ptxas"
        /*0030*/ 	.string	"Cuda compilation tools, release 13.0, V13.0.88"
        /*0030*/ 	.string	"Build cuda_13.0.r13.0/compiler.36424714_0"
        /*0030*/ 	.string	"-arch sm_100 -m 64 "



//--------------------- .note.nv.cuinfo           --------------------------
	.section	.note.nv.cuinfo,"",@"SHT_NOTE"
	.sectionflags	@"SHF_NOTE_NV_CUINFO"
        /*0018*/ 	.short	0x0002
        /*001a*/ 	.short	0x0064
        /*001c*/ 	.short	0x0082
	.zero		2


//--------------------- .nv.info                  --------------------------
	.section	.nv.info,"",@"SHT_CUDA_INFO"
	.align	4


	//----- nvinfo : EIATTR_REGCOUNT
	.align		4
        /*0000*/ 	.byte	0x04, 0x2f
        /*0002*/ 	.short	(.L_2 - .L_1)
	.align		4
.L_1:
        /*0004*/ 	.word	index@(_Z17sad_kernel_globalPKiS0_Pxii)
        /*0008*/ 	.word	0x0000001f


	//----- nvinfo : EIATTR_FRAME_SIZE
	.align		4
.L_2:
        /*000c*/ 	.byte	0x04, 0x11
        /*000e*/ 	.short	(.L_4 - .L_3)
	.align		4
.L_3:
        /*0010*/ 	.word	index@(_Z17sad_kernel_globalPKiS0_Pxii)
        /*0014*/ 	.word	0x00000000


	//----- nvinfo : EIATTR_REGCOUNT
	.align		4
.L_4:
        /*0018*/ 	.byte	0x04, 0x2f
        /*001a*/ 	.short	(.L_6 - .L_5)
	.align		4
.L_5:
        /*001c*/ 	.word	index@(_Z16sad_kernel_constPKiPxii)
        /*0020*/ 	.word	0x00000015


	//----- nvinfo : EIATTR_FRAME_SIZE
	.align		4
.L_6:
        /*0024*/ 	.byte	0x04, 0x11
        /*0026*/ 	.short	(.L_8 - .L_7)
	.align		4
.L_7:
        /*0028*/ 	.word	index@(_Z16sad_kernel_constPKiPxii)
        /*002c*/ 	.word	0x00000000


	//----- nvinfo : EIATTR_REGCOUNT
	.align		4
.L_8:
        /*0030*/ 	.byte	0x04, 0x2f
        /*0032*/ 	.short	(.L_10 - .L_9)
	.align		4
.L_9:
        /*0034*/ 	.word	index@(_Z17sad_kernel_sharedPKiS0_Pxii)
        /*0038*/ 	.word	0x0000001e


	//----- nvinfo : EIATTR_FRAME_SIZE
	.align		4
.L_10:
        /*003c*/ 	.byte	0x04, 0x11
        /*003e*/ 	.short	(.L_12 - .L_11)
	.align		4
.L_11:
        /*0040*/ 	.word	index@(_Z17sad_kernel_sharedPKiS0_Pxii)
        /*0044*/ 	.word	0x00000000


	//----- nvinfo : EIATTR_MIN_STACK_SIZE
	.align		4
.L_12:
        /*0048*/ 	.byte	0x04, 0x12
        /*004a*/ 	.short	(.L_14 - .L_13)
	.align		4
.L_13:
        /*004c*/ 	.word	index@(_Z17sad_kernel_sharedPKiS0_Pxii)
        /*0050*/ 	.word	0x00000000


	//----- nvinfo : EIATTR_MIN_STACK_SIZE
	.align		4
.L_14:
        /*0054*/ 	.byte	0x04, 0x12
        /*0056*/ 	.short	(.L_16 - .L_15)
	.align		4
.L_15:
        /*0058*/ 	.word	index@(_Z16sad_kernel_constPKiPxii)
        /*005c*/ 	.word	0x00000000


	//----- nvinfo : EIATTR_MIN_STACK_SIZE
	.align		4
.L_16:
        /*0060*/ 	.byte	0x04, 0x12
        /*0062*/ 	.short	(.L_18 - .L_17)
	.align		4
.L_17:
        /*0064*/ 	.word	index@(_Z17sad_kernel_globalPKiS0_Pxii)
        /*0068*/ 	.word	0x00000000
.L_18:


//--------------------- .nv.compat                --------------------------
	.section	.nv.compat,"",@"SHT_CUDA_COMPAT_INFO"
	.align	4
        /*0000*/ 	.byte	0x02, 0x09, 0x00, 0x00, 0x02, 0x02, 0x01, 0x00, 0x02, 0x05, 0x05, 0x00, 0x03, 0x07, 0x01, 0x01
        /*0010*/ 	.byte	0x02, 0x03, 0x00, 0x00, 0x02, 0x06, 0x01, 0x00, 0x04, 0x0b, 0x08, 0x00, 0x09, 0x00, 0x00, 0x00
        /*0020*/ 	.byte	0x00, 0x00, 0x00, 0x00


//--------------------- .nv.info._Z17sad_kernel_sharedPKiS0_Pxii --------------------------
	.section	.nv.info._Z17sad_kernel_sharedPKiS0_Pxii,"",@"SHT_CUDA_INFO"
	.sectionflags	@""
	.align	4


	//----- nvinfo : EIATTR_CUDA_API_VERSION
	.align		4
        /*0000*/ 	.byte	0x04, 0x37
        /*0002*/ 	.short	(.L_20 - .L_19)
.L_19:
        /*0004*/ 	.word	0x00000082


	//----- nvinfo : EIATTR_KPARAM_INFO
	.align		4
.L_20:
        /*0008*/ 	.byte	0x04, 0x17
        /*000a*/ 	.short	(.L_22 - .L_21)
.L_21:
        /*000c*/ 	.word	0x00000000
        /*0010*/ 	.short	0x0004
        /*0012*/ 	.short	0x001c
        /*0014*/ 	.byte	0x00, 0xf0, 0x11, 0x00


	//----- nvinfo : EIATTR_KPARAM_INFO
	.align		4
.L_22:
        /*0018*/ 	.byte	0x04, 0x17
        /*001a*/ 	.short	(.L_24 - .L_23)
.L_23:
        /*001c*/ 	.word	0x00000000
        /*0020*/ 	.short	0x0003
        /*0022*/ 	.short	0x0018
        /*0024*/ 	.byte	0x00, 0xf0, 0x11, 0x00


	//----- nvinfo : EIATTR_KPARAM_INFO
	.align		4
.L_24:
        /*0028*/ 	.byte	0x04, 0x17
        /*002a*/ 	.short	(.L_26 - .L_25)
.L_25:
        /*002c*/ 	.word	0x00000000
        /*0030*/ 	.short	0x0002
        /*0032*/ 	.short	0x0010
        /*0034*/ 	.byte	0x00, 0xf5, 0x21, 0x00


	//----- nvinfo : EIATTR_KPARAM_INFO
	.align		4
.L_26:
        /*0038*/ 	.byte	0x04, 0x17
        /*003a*/ 	.short	(.L_28 - .L_27)
.L_27:
        /*003c*/ 	.word	0x00000000
        /*0040*/ 	.short	0x0001
        /*0042*/ 	.short	0x0008
        /*0044*/ 	.byte	0x00, 0xf5, 0x21, 0x00


	//----- nvinfo : EIATTR_KPARAM_INFO
	.align		4
.L_28:
        /*0048*/ 	.byte	0x04, 0x17
        /*004a*/ 	.short	(.L_30 - .L_29)
.L_29:
        /*004c*/ 	.word	0x00000000
        /*0050*/ 	.short	0x0000
        /*0052*/ 	.short	0x0000
        /*0054*/ 	.byte	0x00, 0xf5, 0x21, 0x00


	//----- nvinfo : EIATTR_SPARSE_MMA_MASK
	.align		4
.L_30:
        /*0058*/ 	.byte	0x03, 0x50
        /*005a*/ 	.short	0x0000


	//----- nvinfo : EIATTR_MAXREG_COUNT
	.align		4
        /*005c*/ 	.byte	0x03, 0x1b
        /*005e*/ 	.short	0x00ff


	//----- nvinfo : EIATTR_NUM_BARRIERS
	.align		4
        /*0060*/ 	.byte	0x02, 0x4c
        /*0062*/ 	.byte	0x01
	.zero		1


	//----- nvinfo : EIATTR_MERCURY_ISA_VERSION
	.align		4
        /*0064*/ 	.byte	0x03, 0x5f
        /*0066*/ 	.short	0x0101


	//----- nvinfo : EIATTR_VRC_CTA_INIT_COUNT
	.align		4
        /*0068*/ 	.byte	0x02, 0x4a
	.zero		1
	.zero		1


	//----- nvinfo : EIATTR_EXIT_INSTR_OFFSETS
	.align		4
        /*006c*/ 	.byte	0x04, 0x1c
        /*006e*/ 	.short	(.L_32 - .L_31)


	//   ....[0]....
.L_31:
        /*0070*/ 	.word	0x000001d0


	//   ....[1]....
        /*0074*/ 	.word	0x00001040


	//----- nvinfo : EIATTR_CRS_STACK_SIZE
	.align		4
.L_32:
        /*0078*/ 	.byte	0x04, 0x1e
        /*007a*/ 	.short	(.L_34 - .L_33)
.L_33:
        /*007c*/ 	.word	0x00000000


	//----- nvinfo : EIATTR_CBANK_PARAM_SIZE
	.align		4
.L_34:
        /*0080*/ 	.byte	0x03, 0x19
        /*0082*/ 	.short	0x0020


	//----- nvinfo : EIATTR_PARAM_CBANK
	.align		4
        /*0084*/ 	.byte	0x04, 0x0a
        /*0086*/ 	.short	(.L_36 - .L_35)
	.align		4
.L_35:
        /*0088*/ 	.word	index@(.nv.constant0._Z17sad_kernel_sharedPKiS0_Pxii)
        /*008c*/ 	.short	0x0380
        /*008e*/ 	.short	0x0020


	//----- nvinfo : EIATTR_SW_WAR
	.align		4
.L_36:
        /*0090*/ 	.byte	0x04, 0x36
        /*0092*/ 	.short	(.L_38 - .L_37)
.L_37:
        /*0094*/ 	.word	0x00000008
.L_38:


//--------------------- .nv.info._Z16sad_kernel_constPKiPxii --------------------------
	.section	.nv.info._Z16sad_kernel_constPKiPxii,"",@"SHT_CUDA_INFO"
	.sectionflags	@""
	.align	4


	//----- nvinfo : EIATTR_CUDA_API_VERSION
	.align		4
        /*0000*/ 	.byte	0x04, 0x37
        /*0002*/ 	.short	(.L_40 - .L_39)
.L_39:
        /*0004*/ 	.word	0x00000082


	//----- nvinfo : EIATTR_KPARAM_INFO
	.align		4
.L_40:
        /*0008*/ 	.byte	0x04, 0x17
        /*000a*/ 	.short	(.L_42 - .L_41)
.L_41:
        /*000c*/ 	.word	0x00000000
        /*0010*/ 	.short	0x0003
        /*0012*/ 	.short	0x0014
        /*0014*/ 	.byte	0x00, 0xf0, 0x11, 0x00


	//----- nvinfo : EIATTR_KPARAM_INFO
	.align		4
.L_42:
        /*0018*/ 	.byte	0x04, 0x17
        /*001a*/ 	.short	(.L_44 - .L_43)
.L_43:
        /*001c*/ 	.word	0x00000000
        /*0020*/ 	.short	0x0002
        /*0022*/ 	.short	0x0010
        /*0024*/ 	.byte	0x00, 0xf0, 0x11, 0x00


	//----- nvinfo : EIATTR_KPARAM_INFO
	.align		4
.L_44:
        /*0028*/ 	.byte	0x04, 0x17
        /*002a*/ 	.short	(.L_46 - .L_45)
.L_45:
        /*002c*/ 	.word	0x00000000
        /*0030*/ 	.short	0x0001
        /*0032*/ 	.short	0x0008
        /*0034*/ 	.byte	0x00, 0xf5, 0x21, 0x00


	//----- nvinfo : EIATTR_KPARAM_INFO
	.align		4
.L_46:
        /*0038*/ 	.byte	0x04, 0x17
        /*003a*/ 	.short	(.L_48 - .L_47)
.L_47:
        /*003c*/ 	.word	0x00000000
        /*0040*/ 	.short	0x0000
        /*0042*/ 	.short	0x0000
        /*0044*/ 	.byte	0x00, 0xf5, 0x21, 0x00


	//----- nvinfo : EIATTR_SPARSE_MMA_MASK
	.align		4
.L_48:
        /*0048*/ 	.byte	0x03, 0x50
        /*004a*/ 	.short	0x0000


	//----- nvinfo : EIATTR_MAXREG_COUNT
	.align		4
        /*004c*/ 	.byte	0x03, 0x1b
        /*004e*/ 	.short	0x00ff


	//----- nvinfo : EIATTR_MERCURY_ISA_VERSION
	.align		4
        /*0050*/ 	.byte	0x03, 0x5f
        /*0052*/ 	.short	0x0101


	//----- nvinfo : EIATTR_VRC_CTA_INIT_COUNT
	.align		4
        /*0054*/ 	.byte	0x02, 0x4a
	.zero		1
	.zero		1


	//----- nvinfo : EIATTR_EXIT_INSTR_OFFSETS
	.align		4
        /*0058*/ 	.byte	0x04, 0x1c
        /*005a*/ 	.short	(.L_50 - .L_49)


	//   ....[0]....
.L_49:
        /*005c*/ 	.word	0x00000080


	//   ....[1]....
        /*0060*/ 	.word	0x00000910


	//----- nvinfo : EIATTR_CBANK_PARAM_SIZE
	.align		4
.L_50:
        /*0064*/ 	.byte	0x03, 0x19
        /*0066*/ 	.short	0x0018


	//----- nvinfo : EIATTR_PARAM_CBANK
	.align		4
        /*0068*/ 	.byte	0x04, 0x0a
        /*006a*/ 	.short	(.L_52 - .L_51)
	.align		4
.L_51:
        /*006c*/ 	.word	index@(.nv.constant0._Z16sad_kernel_constPKiPxii)
        /*0070*/ 	.short	0x0380
        /*0072*/ 	.short	0x0018


	//----- nvinfo : EIATTR_SW_WAR
	.align		4
.L_52:
        /*0074*/ 	.byte	0x04, 0x36
        /*0076*/ 	.short	(.L_54 - .L_53)
.L_53:
        /*0078*/ 	.word	0x00000008
.L_54:


//--------------------- .nv.info._Z17sad_kernel_globalPKiS0_Pxii --------------------------
	.section	.nv.info._Z17sad_kernel_globalPKiS0_Pxii,"",@"SHT_CUDA_INFO"
	.sectionflags	@""
	.align	4


	//----- nvinfo : EIATTR_CUDA_API_VERSION
	.align		4
        /*0000*/ 	.byte	0x04, 0x37
        /*0002*/ 	.short	(.L_56 - .L_55)
.L_55:
        /*0004*/ 	.word	0x00000082


	//----- nvinfo : EIATTR_KPARAM_INFO
	.align		4
.L_56:
        /*0008*/ 	.byte	0x04, 0x17
        /*000a*/ 	.short	(.L_58 - .L_57)
.L_57:
        /*000c*/ 	.word	0x00000000
        /*0010*/ 	.short	0x0004
        /*0012*/ 	.short	0x001c
        /*0014*/ 	.byte	0x00, 0xf0, 0x11, 0x00


	//----- nvinfo : EIATTR_KPARAM_INFO
	.align		4
.L_58:
        /*0018*/ 	.byte	0x04, 0x17
        /*001a*/ 	.short	(.L_60 - .L_59)
.L_59:
        /*001c*/ 	.word	0x00000000
        /*0020*/ 	.short	0x0003
        /*0022*/ 	.short	0x0018
        /*0024*/ 	.byte	0x00, 0xf0, 0x11, 0x00


	//----- nvinfo : EIATTR_KPARAM_INFO
	.align		4
.L_60:
        /*0028*/ 	.byte	0x04, 0x17
        /*002a*/ 	.short	(.L_62 - .L_61)
.L_61:
        /*002c*/ 	.word	0x00000000
        /*0030*/ 	.short	0x0002
        /*0032*/ 	.short	0x0010
        /*0034*/ 	.byte	0x00, 0xf5, 0x21, 0x00


	//----- nvinfo : EIATTR_KPARAM_INFO
	.align		4
.L_62:
        /*0038*/ 	.byte	0x04, 0x17
        /*003a*/ 	.short	(.L_64 - .L_63)
.L_63:
        /*003c*/ 	.word	0x00000000
        /*0040*/ 	.short	0x0001
        /*0042*/ 	.short	0x0008
        /*0044*/ 	.byte	0x00, 0xf5, 0x21, 0x00


	//----- nvinfo : EIATTR_KPARAM_INFO
	.align		4
.L_64:
        /*0048*/ 	.byte	0x04, 0x17
        /*004a*/ 	.short	(.L_66 - .L_65)
.L_65:
        /*004c*/ 	.word	0x00000000
        /*0050*/ 	.short	0x0000
        /*0052*/ 	.short	0x0000
        /*0054*/ 	.byte	0x00, 0xf5, 0x21, 0x00


	//----- nvinfo : EIATTR_SPARSE_MMA_MASK
	.align		4
.L_66:
        /*0058*/ 	.byte	0x03, 0x50
        /*005a*/ 	.short	0x0000


	//----- nvinfo : EIATTR_MAXREG_COUNT
	.align		4
        /*005c*/ 	.byte	0x03, 0x1b
        /*005e*/ 	.short	0x00ff


	//----- nvinfo : EIATTR_MERCURY_ISA_VERSION
	.align		4
        /*0060*/ 	.byte	0x03, 0x5f
        /*0062*/ 	.short	0x0101


	//----- nvinfo : EIATTR_VRC_CTA_INIT_COUNT
	.align		4
        /*0064*/ 	.byte	0x02, 0x4a
	.zero		1
	.zero		1


	//----- nvinfo : EIATTR_EXIT_INSTR_OFFSETS
	.align		4
        /*0068*/ 	.byte	0x04, 0x1c
        /*006a*/ 	.short	(.L_68 - .L_67)


	//   ....[0]....
.L_67:
        /*006c*/ 	.word	0x00000080


	//   ....[1]....
        /*0070*/ 	.word	0x00000a30


	//----- nvinfo : EIATTR_CBANK_PARAM_SIZE
	.align		4
.L_68:
        /*0074*/ 	.byte	0x03, 0x19
        /*0076*/ 	.short	0x0020


	//----- nvinfo : EIATTR_PARAM_CBANK
	.align		4
        /*0078*/ 	.byte	0x04, 0x0a
        /*007a*/ 	.short	(.L_70 - .L_69)
	.align		4
.L_69:
        /*007c*/ 	.word	index@(.nv.constant0._Z17sad_kernel_globalPKiS0_Pxii)
        /*0080*/ 	.short	0x0380
        /*0082*/ 	.short	0x0020


	//----- nvinfo : EIATTR_SW_WAR
	.align		4
.L_70:
        /*0084*/ 	.byte	0x04, 0x36
        /*0086*/ 	.short	(.L_72 - .L_71)
.L_71:
        /*0088*/ 	.word	0x00000008
.L_72:


//--------------------- .nv.callgraph             --------------------------
	.section	.nv.callgraph,"",@"SHT_CUDA_CALLGRAPH"
	.align	4
	.sectionentsize	8
	.align		4
        /*0000*/ 	.word	0x00000000
	.align		4
        /*0004*/ 	.word	0xffffffff
	.align		4
        /*0008*/ 	.word	0x00000000
	.align		4
        /*000c*/ 	.word	0xfffffffe
	.align		4
        /*0010*/ 	.word	0x00000000
	.align		4
        /*0014*/ 	.word	0xfffffffd
	.align		4
        /*0018*/ 	.word	0x00000000
	.align		4
        /*001c*/ 	.word	0xfffffffc


//--------------------- .nv.constant3             --------------------------
	.section	.nv.constant3,"a",@progbits
	.align	4
.nv.constant3:
	.type		cQ,@object
	.size		cQ,(.L_0 - cQ)
cQ:
	.zero		560
.L_0:


//--------------------- .text._Z17sad_kernel_sharedPKiS0_Pxii --------------------------
	.section	.text._Z17sad_kernel_sharedPKiS0_Pxii,"ax",@progbits
	.align	128
        .global         _Z17sad_kernel_sharedPKiS0_Pxii
        .type           _Z17sad_kernel_sharedPKiS0_Pxii,@function
        .size           _Z17sad_kernel_sharedPKiS0_Pxii,(.L_x_20 - _Z17sad_kernel_sharedPKiS0_Pxii)
        .other          _Z17sad_kernel_sharedPKiS0_Pxii,@"STO_CUDA_ENTRY STV_DEFAULT"
_Z17sad_kernel_sharedPKiS0_Pxii:
.text._Z17sad_kernel_sharedPKiS0_Pxii:
[----:B------:R-:W-:Y:S01]  /*0000*/  LDC R1, c[0x0][0x37c] ;  /* 0x0000df00ff017b82 */ /* 0x000fe20000000800 */
[----:B------:R-:W0:Y:S01]  /*0010*/  S2R R2, SR_TID.X ;  /* 0x0000000000027919 */ /* 0x000e220000002100 */
[----:B------:R-:W0:Y:S01]  /*0020*/  LDCU UR11, c[0x0][0x39c] ;  /* 0x00007380ff0b77ac */ /* 0x000e220008000800 */
[----:B------:R-:W-:Y:S01]  /*0030*/  BSSY.RECONVERGENT B0, `(.L_x_0) ;  /* 0x0000011000007945 */ /* 0x000fe20003800200 */
[----:B------:R-:W1:Y:S01]  /*0040*/  LDCU.64 UR12, c[0x0][0x358] ;  /* 0x00006b00ff0c77ac */ /* 0x000e620008000a00 */
[----:B0-----:R-:W-:-:S13]  /*0050*/  ISETP.GE.AND P0, PT, R2, UR11, PT ;  /* 0x0000000b02007c0c */ /* 0x001fda000bf06270 */
[----:B-1----:R-:W-:Y:S05]  /*0060*/  @P0 BRA `(.L_x_1) ;  /* 0x0000000000340947 */ /* 0x002fea0003800000 */
[----:B------:R-:W0:Y:S01]  /*0070*/  S2R R3, SR_CgaCtaId ;  /* 0x0000000000037919 */ /* 0x000e220000008800 */
[----:B------:R-:W1:Y:S01]  /*0080*/  LDC R8, c[0x0][0x360] ;  /* 0x0000d800ff087b82 */ /* 0x000e620000000800 */
[----:B------:R-:W-:-:S07]  /*0090*/  MOV R0, 0x400 ;  /* 0x0000040000007802 */ /* 0x000fce0000000f00 */
[----:B------:R-:W2:Y:S01]  /*00a0*/  LDC.64 R6, c[0x0][0x388] ;  /* 0x0000e200ff067b82 */ /* 0x000ea20000000a00 */
[----:B0-----:R-:W-:Y:S01]  /*00b0*/  LEA R0, R3, R0, 0x18 ;  /* 0x0000000003007211 */ /* 0x001fe200078ec0ff */
[----:B------:R-:W-:-:S07]  /*00c0*/  IMAD.MOV.U32 R3, RZ, RZ, R2 ;  /* 0x000000ffff037224 */ /* 0x000fce00078e0002 */
.L_x_2:
[----:B0-2---:R-:W-:-:S06]  /*00d0*/  IMAD.WIDE R4, R3, 0x4, R6 ;  /* 0x0000000403047825 */ /* 0x005fcc00078e0206 */
[----:B------:R-:W2:Y:S01]  /*00e0*/  LDG.E R4, desc[UR12][R4.64] ;  /* 0x0000000c04047981 */ /* 0x000ea2000c1e1900 */
[----:B------:R-:W-:Y:S02]  /*00f0*/  IMAD R9, R3, 0x4, R0 ;  /* 0x0000000403097824 */ /* 0x000fe400078e0200 */
[----:B-1----:R-:W-:-:S05]  /*0100*/  IMAD.IADD R3, R8, 0x1, R3 ;  /* 0x0000000108037824 */ /* 0x002fca00078e0203 */
[----:B------:R-:W-:Y:S01]  /*0110*/  ISETP.GE.AND P0, PT, R3, UR11, PT ;  /* 0x0000000b03007c0c */ /* 0x000fe2000bf06270 */
[----:B--2---:R0:W-:-:S12]  /*0120*/  STS [R9], R4 ;  /* 0x0000000409007388 */ /* 0x0041d80000000800 */
[----:B------:R-:W-:Y:S05]  /*0130*/  @!P0 BRA `(.L_x_2) ;  /* 0xfffffffc00e48947 */ /* 0x000fea000383ffff */
.L_x_1:
[----:B------:R-:W-:Y:S05]  /*0140*/  BSYNC.RECONVERGENT B0 ;  /* 0x0000000000007941 */ /* 0x000fea0003800200 */
.L_x_0:
[----:B------:R-:W1:Y:S01]  /*0150*/  S2UR UR4, SR_CTAID.X ;  /* 0x00000000000479c3 */ /* 0x000e620000002500 */
[----:B------:R-:W1:Y:S07]  /*0160*/  LDCU UR5, c[0x0][0x360] ;  /* 0x00006c00ff0577ac */ /* 0x000e6e0008000800 */
[----:B------:R-:W-:Y:S06]  /*0170*/  BAR.SYNC.DEFER_BLOCKING 0x0 ;  /* 0x0000000000007b1d */ /* 0x000fec0000010000 */
[----:B------:R-:W2:Y:S01]  /*0180*/  LDCU UR6, c[0x0][0x398] ;  /* 0x00007300ff0677ac */ /* 0x000ea20008000800 */
[----:B-1----:R-:W-:-:S02]  /*0190*/  UIMAD UR4, UR4, UR5, URZ ;  /* 0x00000005040472a4 */ /* 0x002fc4000f8e02ff */
[----:B--2---:R-:W-:-:S04]  /*01a0*/  UIADD3 UR5, UPT, UPT, -UR11, UR6, URZ ;  /* 0x000000060b057290 */ /* 0x004fc8000fffe1ff */
[----:B------:R-:W-:-:S05]  /*01b0*/  VIADD R12, R2, UR4 ;  /* 0x00000004020c7c36 */ /* 0x000fca0008000000 */
[----:B------:R-:W-:-:S13]  /*01c0*/  ISETP.GT.AND P0, PT, R12, UR5, PT ;  /* 0x000000050c007c0c */ /* 0x000fda000bf04270 */
[----:B------:R-:W-:Y:S05]  /*01d0*/  @P0 EXIT ;  /* 0x000000000000094d */ /* 0x000fea0003800000 */
[----:B------:R-:W-:Y:S01]  /*01e0*/  UISETP.GE.AND UP0, UPT, UR11, 0x1, UPT ;  /* 0x000000010b00788c */ /* 0x000fe2000bf06270 */
[----:B------:R-:W-:Y:S02]  /*01f0*/  IMAD.MOV.U32 R0, RZ, RZ, RZ ;  /* 0x000000ffff007224 */ /* 0x000fe400078e00ff */
[----:B------:R-:W-:-:S06]  /*0200*/  IMAD.MOV.U32 R15, RZ, RZ, RZ ;  /* 0x000000ffff0f7224 */ /* 0x000fcc00078e00ff */
[----:B------:R-:W-:Y:S05]  /*0210*/  BRA.U !UP0, `(.L_x_3) ;  /* 0x0000000d08787547 */ /* 0x000fea000b800000 */
[----:B------:R-:W-:Y:S01]  /*0220*/  UISETP.GE.U32.AND UP1, UPT, UR11, 0x10, UPT ;  /* 0x000000100b00788c */ /* 0x000fe2000bf26070 */
[----:B------:R-:W-:Y:S01]  /*0230*/  IMAD.MOV.U32 R0, RZ, RZ, RZ ;  /* 0x000000ffff007224 */ /* 0x000fe200078e00ff */
[----:B------:R-:W-:Y:S01]  /*0240*/  ULOP3.LUT UR9, UR11, 0xf, URZ, 0xc0, !UPT ;  /* 0x0000000f0b097892 */ /* 0x000fe2000f8ec0ff */
[----:B------:R-:W-:Y:S02]  /*0250*/  IMAD.MOV.U32 R15, RZ, RZ, RZ ;  /* 0x000000ffff0f7224 */ /* 0x000fe400078e00ff */
[----:B------:R-:W-:Y:S01]  /*0260*/  IMAD.MOV.U32 R13, RZ, RZ, RZ ;  /* 0x000000ffff0d7224 */ /* 0x000fe200078e00ff */
[----:B------:R-:W-:-:S03]  /*0270*/  UISETP.NE.AND UP0, UPT, UR9, URZ, UPT ;  /* 0x000000ff0900728c */ /* 0x000fc6000bf05270 */
[----:B------:R-:W-:Y:S08]  /*0280*/  BRA.U !UP1, `(.L_x_4) ;  /* 0x0000000509a47547 */ /* 0x000ff0000b800000 */
[----:B------:R-:W1:Y:S01]  /*0290*/  S2UR UR8, SR_CgaCtaId ;  /* 0x00000000000879c3 */ /* 0x000e620000008800 */
[----:B------:R-:W2:Y:S01]  /*02a0*/  LDCU.64 UR6, c[0x0][0x380] ;  /* 0x00007000ff0677ac */ /* 0x000ea20008000a00 */
[----:B------:R-:W-:Y:S02]  /*02b0*/  IMAD.MOV.U32 R0, RZ, RZ, RZ ;  /* 0x000000ffff007224 */ /* 0x000fe400078e00ff */
[----:B------:R-:W-:Y:S01]  /*02c0*/  IMAD.MOV.U32 R15, RZ, RZ, RZ ;  /* 0x000000ffff0f7224 */ /* 0x000fe200078e00ff */
[----:B------:R-:W-:Y:S01]  /*02d0*/  ULOP3.LUT UR10, UR11, 0x7ffffff0, URZ, 0xc0, !UPT ;  /* 0x7ffffff00b0a7892 */ /* 0x000fe2000f8ec0ff */
[----:B------:R-:W-:Y:S01]  /*02e0*/  IMAD.MOV.U32 R14, RZ, RZ, R12 ;  /* 0x000000ffff0e7224 */ /* 0x000fe200078e000c */
[----:B------:R-:W-:-:S04]  /*02f0*/  UMOV UR5, 0x400 ;  /* 0x0000040000057882 */ /* 0x000fc80000000000 */
[----:B------:R-:W-:Y:S01]  /*0300*/  IMAD.U32 R13, RZ, RZ, UR10 ;  /* 0x0000000aff0d7e24 */ /* 0x000fe2000f8e00ff */
[----:B--2---:R-:W-:-:S04]  /*0310*/  UIADD3 UR6, UP1, UPT, UR6, 0x20, URZ ;  /* 0x0000002006067890 */ /* 0x004fc8000ff3e0ff */
[----:B------:R-:W-:Y:S02]  /*0320*/  UIADD3.X UR7, UPT, UPT, URZ, UR7, URZ, UP1, !UPT ;  /* 0x00000007ff077290 */ /* 0x000fe40008ffe4ff */
[----:B-1----:R-:W-:Y:S02]  /*0330*/  ULEA UR5, UR8, UR5, 0x18 ;  /* 0x0000000508057291 */ /* 0x002fe4000f8ec0ff */
[----:B------:R-:W-:Y:S02]  /*0340*/  UIADD3 UR8, UPT, UPT, -UR10, URZ, URZ ;  /* 0x000000ff0a087290 */ /* 0x000fe4000fffe1ff */
[----:B------:R-:W-:-:S12]  /*0350*/  UIADD3 UR5, UPT, UPT, UR5, 0x20, URZ ;  /* 0x0000002005057890 */ /* 0x000fd8000fffe0ff */
.L_x_5:
[----:B------:R-:W-:Y:S01]  /*0360*/  IMAD.U32 R8, RZ, RZ, UR6 ;  /* 0x00000006ff087e24 */ /* 0x000fe2000f8e00ff */
[----:B0-----:R-:W0:Y:S01]  /*0370*/  LDS.128 R4, [UR5+-0x20] ;  /* 0xffffe005ff047984 */ /* 0x001e220008000c00 */
[----:B------:R-:W-:Y:S02]  /*0380*/  IMAD.U32 R9, RZ, RZ, UR7 ;  /* 0x00000007ff097e24 */ /* 0x000fe4000f8e00ff */
[----:B------:R-:W-:-:S05]  /*0390*/  IMAD.WIDE R8, R14, 0x4, R8 ;  /* 0x000000040e087825 */ /* 0x000fca00078e0208 */
[----:B------:R-:W0:Y:S04]  /*03a0*/  LDG.E R21, desc[UR12][R8.64+-0x20] ;  /* 0xffffe00c08157981 */ /* 0x000e28000c1e1900 */
[----:B------:R-:W2:Y:S04]  /*03b0*/  LDG.E R22, desc[UR12][R8.64+-0x1c] ;  /* 0xffffe40c08167981 */ /* 0x000ea8000c1e1900 */
[----:B------:R-:W3:Y:S04]  /*03c0*/  LDG.E R25, desc[UR12][R8.64+-0x18] ;  /* 0xffffe80c08197981 */ /* 0x000ee8000c1e1900 */
[----:B------:R-:W4:Y:S04]  /*03d0*/  LDG.E R26, desc[UR12][R8.64+-0x14] ;  /* 0xffffec0c081a7981 */ /* 0x000f28000c1e1900 */
[----:B------:R-:W5:Y:S04]  /*03e0*/  LDG.E R11, desc[UR12][R8.64+-0x10] ;  /* 0xfffff00c080b7981 */ /* 0x000f68000c1e1900 */
        /* <DEDUP_REMOVED lines=8> */
[----:B------:R-:W5:Y:S01]  /*0470*/  LDG.E R23, desc[UR12][R8.64+0x18] ;  /* 0x0000180c08177981 */ /* 0x000f62000c1e1900 */
[----:B0-----:R-:W-:-:S02]  /*0480*/  VIMNMX R27, PT, PT, R21, R4, PT ;  /* 0x00000004151b7248 */ /* 0x001fc40003fe0100 */
[----:B------:R-:W-:Y:S02]  /*0490*/  VIMNMX R4, PT, PT, R21, R4, !PT ;  /* 0x0000000415047248 */ /* 0x000fe40007fe0100 */
[----:B------:R-:W5:Y:S03]  /*04a0*/  LDG.E R21, desc[UR12][R8.64+0x10] ;  /* 0x0000100c08157981 */ /* 0x000f66000c1e1900 */
[----:B------:R-:W-:Y:S01]  /*04b0*/  IMAD.IADD R27, R4, 0x1, -R27 ;  /* 0x00000001041b7824 */ /* 0x000fe200078e0a1b */
[CC--:B--2---:R-:W-:Y:S02]  /*04c0*/  VIMNMX R4, PT, PT, R5.reuse, R22.reuse, PT ;  /* 0x0000001605047248 */ /* 0x0c4fe40003fe0100 */
[----:B------:R-:W-:Y:S02]  /*04d0*/  VIMNMX R5, PT, PT, R5, R22, !PT ;  /* 0x0000001605057248 */ /* 0x000fe40007fe0100 */
[----:B------:R0:W2:Y:S03]  /*04e0*/  LDG.E R22, desc[UR12][R8.64+0x1c] ;  /* 0x00001c0c08167981 */ /* 0x0000a6000c1e1900 */
[----:B------:R-:W-:Y:S01]  /*04f0*/  IMAD.IADD R4, R5, 0x1, -R4 ;  /* 0x0000000105047824 */ /* 0x000fe200078e0a04 */
[----:B---3--:R-:W-:-:S02]  /*0500*/  VIMNMX R5, PT, PT, R6, R25, PT ;  /* 0x0000001906057248 */ /* 0x008fc40003fe0100 */
[----:B------:R-:W-:Y:S02]  /*0510*/  VIMNMX R6, PT, PT, R6, R25, !PT ;  /* 0x0000001906067248 */ /* 0x000fe40007fe0100 */
[----:B------:R-:W-:Y:S02]  /*0520*/  IADD3 R27, P2, P3, R4, R27, R0 ;  /* 0x0000001b041b7210 */ /* 0x000fe40007b5e000 */
[CC--:B----4-:R-:W-:Y:S01]  /*0530*/  VIMNMX R25, PT, PT, R7.reuse, R26.reuse, PT ;  /* 0x0000001a07197248 */ /* 0x0d0fe20003fe0100 */
[----:B------:R-:W-:Y:S01]  /*0540*/  IMAD.IADD R0, R6, 0x1, -R5 ;  /* 0x0000000106007824 */ /* 0x000fe200078e0a05 */
[----:B------:R-:W-:Y:S02]  /*0550*/  VIMNMX R26, PT, PT, R7, R26, !PT ;  /* 0x0000001a071a7248 */ /* 0x000fe40007fe0100 */
[----:B------:R-:W5:Y:S03]  /*0560*/  LDS.128 R4, [UR5+-0x10] ;  /* 0xfffff005ff047984 */ /* 0x000f660008000c00 */
[----:B------:R-:W-:-:S05]  /*0570*/  IMAD.IADD R25, R26, 0x1, -R25 ;  /* 0x000000011a197824 */ /* 0x000fca00078e0a19 */
[----:B------:R-:W-:Y:S02]  /*0580*/  IADD3 R0, P0, P1, R25, R0, R27 ;  /* 0x0000000019007210 */ /* 0x000fe4000791e01b */
[CC--:B-----5:R-:W-:Y:S02]  /*0590*/  VIMNMX R26, PT, PT, R11.reuse, R4.reuse, PT ;  /* 0x000000040b1a7248 */ /* 0x0e0fe40003fe0100 */
[----:B------:R-:W-:Y:S02]  /*05a0*/  VIMNMX R11, PT, PT, R11, R4, !PT ;  /* 0x000000040b0b7248 */ /* 0x000fe40007fe0100 */
[CC--:B------:R-:W-:Y:S02]  /*05b0*/  VIMNMX R4, PT, PT, R5.reuse, R10.reuse, PT ;  /* 0x0000000a05047248 */ /* 0x0c0fe40003fe0100 */
[----:B------:R-:W-:Y:S01]  /*05c0*/  VIMNMX R5, PT, PT, R5, R10, !PT ;  /* 0x0000000a05057248 */ /* 0x000fe20007fe0100 */
[----:B------:R-:W-:Y:S02]  /*05d0*/  IMAD.IADD R25, R11, 0x1, -R26 ;  /* 0x000000010b197824 */ /* 0x000fe400078e0a1a */
[----:B0-----:R-:W0:Y:S02]  /*05e0*/  LDS.128 R8, [UR5] ;  /* 0x00000005ff087984 */ /* 0x001e240008000c00 */
[----:B------:R-:W-:Y:S01]  /*05f0*/  IMAD.IADD R4, R5, 0x1, -R4 ;  /* 0x0000000105047824 */ /* 0x000fe200078e0a04 */
[----:B------:R-:W-:-:S02]  /*0600*/  VIMNMX R5, PT, PT, R6, R3, PT ;  /* 0x0000000306057248 */ /* 0x000fc40003fe0100 */
[----:B------:R-:W-:Y:S02]  /*0610*/  VIMNMX R6, PT, PT, R6, R3, !PT ;  /* 0x0000000306067248 */ /* 0x000fe40007fe0100 */
[----:B------:R-:W-:Y:S02]  /*0620*/  IADD3 R0, P4, P5, R4, R25, R0 ;  /* 0x0000001904007210 */ /* 0x000fe40007d9e000 */
[CC--:B------:R-:W-:Y:S01]  /*0630*/  VIMNMX R25, PT, PT, R7.reuse, R24.reuse, PT ;  /* 0x0000001807197248 */ /* 0x0c0fe20003fe0100 */
[----:B------:R-:W-:Y:S01]  /*0640*/  IMAD.IADD R3, R6, 0x1, -R5 ;  /* 0x0000000106037824 */ /* 0x000fe200078e0a05 */
[----:B------:R-:W-:Y:S02]  /*0650*/  VIMNMX R24, PT, PT, R7, R24, !PT ;  /* 0x0000001807187248 */ /* 0x000fe40007fe0100 */
[----:B------:R-:W1:Y:S03]  /*0660*/  LDS.128 R4, [UR5+0x10] ;  /* 0x00001005ff047984 */ /* 0x000e660008000c00 */
[----:B------:R-:W-:Y:S01]  /*0670*/  IMAD.IADD R25, R24, 0x1, -R25 ;  /* 0x0000000118197824 */ /* 0x000fe200078e0a19 */
[----:B------:R-:W-:-:S04]  /*0680*/  IADD3.X R15, PT, PT, RZ, RZ, R15, P2, P3 ;  /* 0x000000ffff0f7210 */ /* 0x000fc800017e640f */
[----:B------:R-:W-:Y:S02]  /*0690*/  IADD3 R25, P2, P3, R25, R3, R0 ;  /* 0x0000000319197210 */ /* 0x000fe40007b5e000 */
[----:B------:R-:W-:Y:S02]  /*06a0*/  IADD3.X R15, PT, PT, RZ, RZ, R15, P0, P1 ;  /* 0x000000ffff0f7210 */ /* 0x000fe400007e240f */
[CC--:B0-----:R-:W-:Y:S02]  /*06b0*/  VIMNMX R24, PT, PT, R17.reuse, R8.reuse, PT ;  /* 0x0000000811187248 */ /* 0x0c1fe40003fe0100 */
[----:B------:R-:W-:Y:S02]  /*06c0*/  VIMNMX R17, PT, PT, R17, R8, !PT ;  /* 0x0000000811117248 */ /* 0x000fe40007fe0100 */
[CC--:B------:R-:W-:Y:S02]  /*06d0*/  VIMNMX R8, PT, PT, R9.reuse, R16.reuse, PT ;  /* 0x0000001009087248 */ /* 0x0c0fe40003fe0100 */
[----:B------:R-:W-:Y:S01]  /*06e0*/  VIMNMX R9, PT, PT, R9, R16, !PT ;  /* 0x0000001009097248 */ /* 0x000fe20007fe0100 */
[----:B------:R-:W-:-:S04]  /*06f0*/  IMAD.IADD R17, R17, 0x1, -R24 ;  /* 0x0000000111117824 */ /* 0x000fc800078e0a18 */
[----:B------:R-:W-:Y:S01]  /*0700*/  IMAD.IADD R8, R9, 0x1, -R8 ;  /* 0x0000000109087824 */ /* 0x000fe200078e0a08 */
[CC--:B------:R-:W-:Y:S02]  /*0710*/  VIMNMX R0, PT, PT, R10.reuse, R19.reuse, PT ;  /* 0x000000130a007248 */ /* 0x0c0fe40003fe0100 */
[CC--:B------:R-:W-:Y:S02]  /*0720*/  VIMNMX R3, PT, PT, R11.reuse, R20.reuse, PT ;  /* 0x000000140b037248 */ /* 0x0c0fe40003fe0100 */
[----:B------:R-:W-:Y:S02]  /*0730*/  VIMNMX R19, PT, PT, R10, R19, !PT ;  /* 0x000000130a137248 */ /* 0x000fe40007fe0100 */
[----:B------:R-:W-:Y:S02]  /*0740*/  VIMNMX R20, PT, PT, R11, R20, !PT ;  /* 0x000000140b147248 */ /* 0x000fe40007fe0100 */
[----:B------:R-:W-:Y:S01]  /*0750*/  IADD3 R17, P0, P1, R8, R17, R25 ;  /* 0x0000001108117210 */ /* 0x000fe2000791e019 */
[----:B------:R-:W-:-:S02]  /*0760*/  IMAD.IADD R0, R19, 0x1, -R0 ;  /* 0x0000000113007824 */ /* 0x000fc400078e0a00 */
[----:B------:R-:W-:Y:S01]  /*0770*/  IMAD.IADD R3, R20, 0x1, -R3 ;  /* 0x0000000114037824 */ /* 0x000fe200078e0a03 */
[----:B------:R-:W-:-:S04]  /*0780*/  IADD3.X R15, PT, PT, RZ, RZ, R15, P4, P5 ;  /* 0x000000ffff0f7210 */ /* 0x000fc800027ea40f */
[----:B------:R-:W-:Y:S02]  /*0790*/  IADD3 R3, P4, P5, R3, R0, R17 ;  /* 0x0000000003037210 */ /* 0x000fe40007d9e011 */
[----:B------:R-:W-:Y:S01]  /*07a0*/  IADD3.X R15, PT, PT, RZ, RZ, R15, P2, P3 ;  /* 0x000000ffff0f7210 */ /* 0x000fe200017e640f */
[----:B------:R-:W-:Y:S01]  /*07b0*/  UIADD3 UR8, UPT, UPT, UR8, 0x10, URZ ;  /* 0x0000001008087890 */ /* 0x000fe2000fffe0ff */
[CC--:B-1----:R-:W-:Y:S02]  /*07c0*/  VIMNMX R0, PT, PT, R6.reuse, R23.reuse, PT ;  /* 0x0000001706007248 */ /* 0x0c2fe40003fe0100 */
[----:B------:R-:W-:Y:S01]  /*07d0*/  VIMNMX R23, PT, PT, R6, R23, !PT ;  /* 0x0000001706177248 */ /* 0x000fe20007fe0100 */
[----:B------:R-:W-:Y:S01]  /*07e0*/  UISETP.NE.AND UP1, UPT, UR8, URZ, UPT ;  /* 0x000000ff0800728c */ /* 0x000fe2000bf25270 */
[----:B------:R-:W-:-:S03]  /*07f0*/  IADD3.X R15, PT, PT, RZ, RZ, R15, P0, P1 ;  /* 0x000000ffff0f7210 */ /* 0x000fc600007e240f */
[----:B------:R-:W-:Y:S01]  /*0800*/  IMAD.IADD R0, R23, 0x1, -R0 ;  /* 0x0000000117007824 */ /* 0x000fe200078e0a00 */
[----:B------:R-:W-:Y:S01]  /*0810*/  IADD3.X R15, PT, PT, RZ, RZ, R15, P4, P5 ;  /* 0x000000ffff0f7210 */ /* 0x000fe200027ea40f */
[----:B------:R-:W-:Y:S01]  /*0820*/  VIADD R14, R14, 0x10 ;  /* 0x000000100e0e7836 */ /* 0x000fe20000000000 */
[----:B------:R-:W-:Y:S01]  /*0830*/  UIADD3 UR5, UPT, UPT, UR5, 0x40, URZ ;  /* 0x0000004005057890 */ /* 0x000fe2000fffe0ff */
[CC--:B------:R-:W-:Y:S02]  /*0840*/  VIMNMX R8, PT, PT, R21.reuse, R4.reuse, PT ;  /* 0x0000000415087248 */ /* 0x0c0fe40003fe0100 */
[----:B------:R-:W-:Y:S02]  /*0850*/  VIMNMX R21, PT, PT, R21, R4, !PT ;  /* 0x0000000415157248 */ /* 0x000fe40007fe0100 */
[CC--:B------:R-:W-:Y:S02]  /*0860*/  VIMNMX R4, PT, PT, R5.reuse, R18.reuse, PT ;  /* 0x0000001205047248 */ /* 0x0c0fe40003fe0100 */
[----:B------:R-:W-:Y:S01]  /*0870*/  VIMNMX R5, PT, PT, R5, R18, !PT ;  /* 0x0000001205057248 */ /* 0x000fe20007fe0100 */
[----:B------:R-:W-:-:S04]  /*0880*/  IMAD.IADD R8, R21, 0x1, -R8 ;  /* 0x0000000115087824 */ /* 0x000fc800078e0a08 */
[----:B------:R-:W-:-:S05]  /*0890*/  IMAD.IADD R5, R5, 0x1, -R4 ;  /* 0x0000000105057824 */ /* 0x000fca00078e0a04 */
[----:B------:R-:W-:Y:S02]  /*08a0*/  IADD3 R5, P2, P3, R5, R8, R3 ;  /* 0x0000000805057210 */ /* 0x000fe40007b5e003 */
[CC--:B--2---:R-:W-:Y:S02]  /*08b0*/  VIMNMX R3, PT, PT, R7.reuse, R22.reuse, PT ;  /* 0x0000001607037248 */ /* 0x0c4fe40003fe0100 */
[----:B------:R-:W-:-:S05]  /*08c0*/  VIMNMX R22, PT, PT, R7, R22, !PT ;  /* 0x0000001607167248 */ /* 0x000fca0007fe0100 */
[----:B------:R-:W-:Y:S01]  /*08d0*/  IMAD.IADD R3, R22, 0x1, -R3 ;  /* 0x0000000116037824 */ /* 0x000fe200078e0a03 */
[----:B------:R-:W-:-:S04]  /*08e0*/  IADD3.X R15, PT, PT, RZ, RZ, R15, P2, P3 ;  /* 0x000000ffff0f7210 */ /* 0x000fc800017e640f */
[----:B------:R-:W-:-:S04]  /*08f0*/  IADD3 R0, P0, P1, R3, R0, R5 ;  /* 0x0000000003007210 */ /* 0x000fc8000791e005 */
[----:B------:R-:W-:Y:S01]  /*0900*/  IADD3.X R15, PT, PT, RZ, RZ, R15, P0, P1 ;  /* 0x000000ffff0f7210 */ /* 0x000fe200007e240f */
[----:B------:R-:W-:Y:S08]  /*0910*/  BRA.U UP1, `(.L_x_5) ;  /* 0xfffffff901907547 */ /* 0x000ff0000b83ffff */
.L_x_4:
[----:B------:R-:W-:Y:S05]  /*0920*/  BRA.U !UP0, `(.L_x_3) ;  /* 0x0000000508b47547 */ /* 0x000fea000b800000 */
[----:B------:R-:W-:Y:S02]  /*0930*/  UISETP.GE.U32.AND UP0, UPT, UR9, 0x8, UPT ;  /* 0x000000080900788c */ /* 0x000fe4000bf06070 */
[----:B------:R-:W-:-:S04]  /*0940*/  ULOP3.LUT UR6, UR11, 0x7, URZ, 0xc0, !UPT ;  /* 0x000000070b067892 */ /* 0x000fc8000f8ec0ff */
[----:B------:R-:W-:-:S03]  /*0950*/  UISETP.NE.AND UP1, UPT, UR6, URZ, UPT ;  /* 0x000000ff0600728c */ /* 0x000fc6000bf25270 */
[----:B------:R-:W-:Y:S08]  /*0960*/  BRA.U !UP0, `(.L_x_6) ;  /* 0x0000000108c87547 */ /* 0x000ff0000b800000 */
[----:B------:R-:W1:Y:S01]  /*0970*/  LDC.64 R22, c[0x0][0x380] ;  /* 0x0000e000ff167b82 */ /* 0x000e620000000a00 */
[----:B------:R-:W-:-:S04]  /*0980*/  IMAD.IADD R3, R12, 0x1, R13 ;  /* 0x000000010c037824 */ /* 0x000fc800078e020d */
[----:B-1----:R-:W-:-:S05]  /*0990*/  IMAD.WIDE R22, R3, 0x4, R22 ;  /* 0x0000000403167825 */ /* 0x002fca00078e0216 */
[----:B------:R-:W2:Y:S04]  /*09a0*/  LDG.E R21, desc[UR12][R22.64] ;  /* 0x0000000c16157981 */ /* 0x000ea8000c1e1900 */
[----:B------:R-:W3:Y:S04]  /*09b0*/  LDG.E R20, desc[UR12][R22.64+0x4] ;  /* 0x0000040c16147981 */ /* 0x000ee8000c1e1900 */
[----:B------:R-:W4:Y:S04]  /*09c0*/  LDG.E R19, desc[UR12][R22.64+0x8] ;  /* 0x0000080c16137981 */ /* 0x000f28000c1e1900 */
[----:B------:R-:W5:Y:S04]  /*09d0*/  LDG.E R16, desc[UR12][R22.64+0xc] ;  /* 0x00000c0c16107981 */ /* 0x000f68000c1e1900 */
[----:B------:R-:W5:Y:S04]  /*09e0*/  LDG.E R17, desc[UR12][R22.64+0x10] ;  /* 0x0000100c16117981 */ /* 0x000f68000c1e1900 */
[----:B------:R-:W5:Y:S04]  /*09f0*/  LDG.E R14, desc[UR12][R22.64+0x14] ;  /* 0x0000140c160e7981 */ /* 0x000f68000c1e1900 */
[----:B------:R-:W5:Y:S04]  /*0a00*/  LDG.E R3, desc[UR12][R22.64+0x18] ;  /* 0x0000180c16037981 */ /* 0x000f68000c1e1900 */
[----:B------:R-:W5:Y:S01]  /*0a10*/  LDG.E R18, desc[UR12][R22.64+0x1c] ;  /* 0x00001c0c16127981 */ /* 0x000f62000c1e1900 */
[----:B0-----:R-:W-:Y:S01]  /*0a20*/  MOV R4, 0x400 ;  /* 0x0000040000047802 */ /* 0x001fe20000000f00 */
[----:B------:R-:W0:Y:S03]  /*0a30*/  S2R R5, SR_CgaCtaId ;  /* 0x0000000000057919 */ /* 0x000e260000008800 */
[----:B0-----:R-:W-:-:S05]  /*0a40*/  LEA R4, R5, R4, 0x18 ;  /* 0x0000000405047211 */ /* 0x001fca00078ec0ff */
[C---:B------:R-:W-:Y:S02]  /*0a50*/  IMAD R24, R13.reuse, 0x4, R4 ;  /* 0x000000040d187824 */ /* 0x040fe400078e0204 */
[----:B------:R-:W-:-:S03]  /*0a60*/  VIADD R13, R13, 0x8 ;  /* 0x000000080d0d7836 */ /* 0x000fc60000000000 */
[----:B------:R-:W2:Y:S04]  /*0a70*/  LDS.128 R4, [R24] ;  /* 0x0000000018047984 */ /* 0x000ea80000000c00 */
[----:B------:R-:W0:Y:S01]  /*0a80*/  LDS.128 R8, [R24+0x10] ;  /* 0x0000100018087984 */ /* 0x000e220000000c00 */
[CC--:B--2---:R-:W-:Y:S02]  /*0a90*/  VIMNMX R25, PT, PT, R21.reuse, R4.reuse, PT ;  /* 0x0000000415197248 */ /* 0x0c4fe40003fe0100 */
[----:B------:R-:W-:Y:S02]  /*0aa0*/  VIMNMX R4, PT, PT, R21, R4, !PT ;  /* 0x0000000415047248 */ /* 0x000fe40007fe0100 */
[CC--:B---3--:R-:W-:Y:S02]  /*0ab0*/  VIMNMX R21, PT, PT, R20.reuse, R5.reuse, PT ;  /* 0x0000000514157248 */ /* 0x0c8fe40003fe0100 */
[----:B------:R-:W-:Y:S01]  /*0ac0*/  VIMNMX R20, PT, PT, R20, R5, !PT ;  /* 0x0000000514147248 */ /* 0x000fe20007fe0100 */
[----:B------:R-:W-:Y:S01]  /*0ad0*/  IMAD.IADD R25, R4, 0x1, -R25 ;  /* 0x0000000104197824 */ /* 0x000fe200078e0a19 */
[----:B----4-:R-:W-:-:S02]  /*0ae0*/  VIMNMX R4, PT, PT, R19, R6, PT ;  /* 0x0000000613047248 */ /* 0x010fc40003fe0100 */
[----:B------:R-:W-:Y:S01]  /*0af0*/  VIMNMX R19, PT, PT, R19, R6, !PT ;  /* 0x0000000613137248 */ /* 0x000fe20007fe0100 */
[----:B------:R-:W-:Y:S01]  /*0b00*/  IMAD.IADD R20, R20, 0x1, -R21 ;  /* 0x0000000114147824 */ /* 0x000fe200078e0a15 */
[CC--:B-----5:R-:W-:Y:S02]  /*0b10*/  VIMNMX R5, PT, PT, R16.reuse, R7.reuse, PT ;  /* 0x0000000710057248 */ /* 0x0e0fe40003fe0100 */
[----:B------:R-:W-:Y:S01]  /*0b20*/  VIMNMX R16, PT, PT, R16, R7, !PT ;  /* 0x0000000710107248 */ /* 0x000fe20007fe0100 */
[----:B------:R-:W-:Y:S01]  /*0b30*/  IMAD.IADD R4, R19, 0x1, -R4 ;  /* 0x0000000113047824 */ /* 0x000fe200078e0a04 */
[----:B------:R-:W-:Y:S02]  /*0b40*/  IADD3 R7, P2, P3, R20, R25, R0 ;  /* 0x0000001914077210 */ /* 0x000fe40007b5e000 */
[----:B0-----:R-:W-:Y:S01]  /*0b50*/  VIMNMX R0, PT, PT, R17, R8, PT ;  /* 0x0000000811007248 */ /* 0x001fe20003fe0100 */
[----:B------:R-:W-:Y:S01]  /*0b60*/  IMAD.IADD R5, R16, 0x1, -R5 ;  /* 0x0000000110057824 */ /* 0x000fe200078e0a05 */
[----:B------:R-:W-:-:S02]  /*0b70*/  VIMNMX R6, PT, PT, R14, R9, PT ;  /* 0x000000090e067248 */ /* 0x000fc40003fe0100 */
[----:B------:R-:W-:Y:S02]  /*0b80*/  VIMNMX R17, PT, PT, R17, R8, !PT ;  /* 0x0000000811117248 */ /* 0x000fe40007fe0100 */
[----:B------:R-:W-:Y:S02]  /*0b90*/  VIMNMX R9, PT, PT, R14, R9, !PT ;  /* 0x000000090e097248 */ /* 0x000fe40007fe0100 */
[----:B------:R-:W-:Y:S01]  /*0ba0*/  IADD3 R7, P4, P5, R5, R4, R7 ;  /* 0x0000000405077210 */ /* 0x000fe20007d9e007 */
[----:B------:R-:W-:Y:S01]  /*0bb0*/  IMAD.IADD R0, R17, 0x1, -R0 ;  /* 0x0000000111007824 */ /* 0x000fe200078e0a00 */
[-C--:B------:R-:W-:Y:S01]  /*0bc0*/  VIMNMX R4, PT, PT, R3, R10.reuse, PT ;  /* 0x0000000a03047248 */ /* 0x080fe20003fe0100 */
[----:B------:R-:W-:Y:S01]  /*0bd0*/  IMAD.IADD R9, R9, 0x1, -R6 ;  /* 0x0000000109097824 */ /* 0x000fe200078e0a06 */
[----:B------:R-:W-:Y:S02]  /*0be0*/  VIMNMX R5, PT, PT, R18, R11, PT ;  /* 0x0000000b12057248 */ /* 0x000fe40003fe0100 */
[----:B------:R-:W-:-:S02]  /*0bf0*/  VIMNMX R3, PT, PT, R3, R10, !PT ;  /* 0x0000000a03037248 */ /* 0x000fc40007fe0100 */
[----:B------:R-:W-:Y:S02]  /*0c00*/  VIMNMX R18, PT, PT, R18, R11, !PT ;  /* 0x0000000b12127248 */ /* 0x000fe40007fe0100 */
[----:B------:R-:W-:Y:S01]  /*0c10*/  IADD3.X R15, PT, PT, RZ, RZ, R15, P2, P3 ;  /* 0x000000ffff0f7210 */ /* 0x000fe200017e640f */
[----:B------:R-:W-:Y:S01]  /*0c20*/  IMAD.IADD R3, R3, 0x1, -R4 ;  /* 0x0000000103037824 */ /* 0x000fe200078e0a04 */
[----:B------:R-:W-:Y:S01]  /*0c30*/  IADD3 R0, P0, P1, R9, R0, R7 ;  /* 0x0000000009007210 */ /* 0x000fe2000791e007 */
[----:B------:R-:W-:Y:S01]  /*0c40*/  IMAD.IADD R18, R18, 0x1, -R5 ;  /* 0x0000000112127824 */ /* 0x000fe200078e0a05 */
[----:B------:R-:W-:-:S04]  /*0c50*/  IADD3.X R15, PT, PT, RZ, RZ, R15, P4, P5 ;  /* 0x000000ffff0f7210 */ /* 0x000fc800027ea40f */
[----:B------:R-:W-:Y:S02]  /*0c60*/  IADD3 R0, P2, P3, R18, R3, R0 ;  /* 0x0000000312007210 */ /* 0x000fe40007b5e000 */
[----:B------:R-:W-:-:S04]  /*0c70*/  IADD3.X R15, PT, PT, RZ, RZ, R15, P0, P1 ;  /* 0x000000ffff0f7210 */ /* 0x000fc800007e240f */
[----:B------:R-:W-:-:S07]  /*0c80*/  IADD3.X R15, PT, PT, RZ, RZ, R15, P2, P3 ;  /* 0x000000ffff0f7210 */ /* 0x000fce00017e640f */
.L_x_6:
[----:B------:R-:W-:Y:S05]  /*0c90*/  BRA.U !UP1, `(.L_x_3) ;  /* 0x0000000109d87547 */ /* 0x000fea000b800000 */
[----:B------:R-:W-:Y:S02]  /*0ca0*/  UISETP.GE.U32.AND UP0, UPT, UR6, 0x4, UPT ;  /* 0x000000040600788c */ /* 0x000fe4000bf06070 */
[----:B------:R-:W-:-:S04]  /*0cb0*/  ULOP3.LUT UR5, UR11, 0x3, URZ, 0xc0, !UPT ;  /* 0x000000030b057892 */ /* 0x000fc8000f8ec0ff */
[----:B------:R-:W-:-:S03]  /*0cc0*/  UISETP.NE.AND UP1, UPT, UR5, URZ, UPT ;  /* 0x000000ff0500728c */ /* 0x000fc6000bf25270 */
[----:B------:R-:W-:Y:S08]  /*0cd0*/  BRA.U !UP0, `(.L_x_7) ;  /* 0x0000000108747547 */ /* 0x000ff0000b800000 */
[----:B0-----:R-:W0:Y:S01]  /*0ce0*/  LDC.64 R4, c[0x0][0x380] ;  /* 0x0000e000ff047b82 */ /* 0x001e220000000a00 */
[----:B------:R-:W-:-:S04]  /*0cf0*/  IMAD.IADD R9, R12, 0x1, R13 ;  /* 0x000000010c097824 */ /* 0x000fc800078e020d */
[----:B0-----:R-:W-:-:S05]  /*0d00*/  IMAD.WIDE R8, R9, 0x4, R4 ;  /* 0x0000000409087825 */ /* 0x001fca00078e0204 */
[----:B------:R-:W2:Y:S04]  /*0d10*/  LDG.E R3, desc[UR12][R8.64] ;  /* 0x0000000c08037981 */ /* 0x000ea8000c1e1900 */
[----:B------:R-:W3:Y:S04]  /*0d20*/  LDG.E R14, desc[UR12][R8.64+0x4] ;  /* 0x0000040c080e7981 */ /* 0x000ee8000c1e1900 */
[----:B------:R-:W4:Y:S04]  /*0d30*/  LDG.E R11, desc[UR12][R8.64+0x8] ;  /* 0x0000080c080b7981 */ /* 0x000f28000c1e1900 */
[----:B------:R4:W5:Y:S01]  /*0d40*/  LDG.E R16, desc[UR12][R8.64+0xc] ;  /* 0x00000c0c08107981 */ /* 0x000962000c1e1900 */
[----:B------:R-:W-:Y:S01]  /*0d50*/  MOV R4, 0x400 ;  /* 0x0000040000047802 */ /* 0x000fe20000000f00 */
[----:B------:R-:W0:Y:S03]  /*0d60*/  S2R R5, SR_CgaCtaId ;  /* 0x0000000000057919 */ /* 0x000e260000008800 */
[----:B0-----:R-:W-:-:S05]  /*0d70*/  LEA R4, R5, R4, 0x18 ;  /* 0x0000000405047211 */ /* 0x001fca00078ec0ff */
[C---:B------:R-:W-:Y:S02]  /*0d80*/  IMAD R4, R13.reuse, 0x4, R4 ;  /* 0x000000040d047824 */ /* 0x040fe400078e0204 */
[----:B------:R-:W-:-:S04]  /*0d90*/  VIADD R13, R13, 0x4 ;  /* 0x000000040d0d7836 */ /* 0x000fc80000000000 */
[----:B------:R-:W2:Y:S02]  /*0da0*/  LDS.128 R4, [R4] ;  /* 0x0000000004047984 */ /* 0x000ea40000000c00 */
[CC--:B--2---:R-:W-:Y:S02]  /*0db0*/  VIMNMX R10, PT, PT, R3.reuse, R4.reuse, PT ;  /* 0x00000004030a7248 */ /* 0x0c4fe40003fe0100 */
[----:B------:R-:W-:-:S05]  /*0dc0*/  VIMNMX R3, PT, PT, R3, R4, !PT ;  /* 0x0000000403037248 */ /* 0x000fca0007fe0100 */
[----:B------:R-:W-:Y:S01]  /*0dd0*/  IMAD.IADD R3, R3, 0x1, -R10 ;  /* 0x0000000103037824 */ /* 0x000fe200078e0a0a */
[CC--:B---3--:R-:W-:Y:S02]  /*0de0*/  VIMNMX R10, PT, PT, R14.reuse, R5.reuse, PT ;  /* 0x000000050e0a7248 */ /* 0x0c8fe40003fe0100 */
[----:B------:R-:W-:Y:S02]  /*0df0*/  VIMNMX R5, PT, PT, R14, R5, !PT ;  /* 0x000000050e057248 */ /* 0x000fe40007fe0100 */
[CC--:B----4-:R-:W-:Y:S02]  /*0e00*/  VIMNMX R8, PT, PT, R11.reuse, R6.reuse, PT ;  /* 0x000000060b087248 */ /* 0x0d0fe40003fe0100 */
[----:B------:R-:W-:Y:S01]  /*0e10*/  VIMNMX R11, PT, PT, R11, R6, !PT ;  /* 0x000000060b0b7248 */ /* 0x000fe20007fe0100 */
[----:B------:R-:W-:Y:S01]  /*0e20*/  IMAD.IADD R5, R5, 0x1, -R10 ;  /* 0x0000000105057824 */ /* 0x000fe200078e0a0a */
[CC--:B-----5:R-:W-:Y:S02]  /*0e30*/  VIMNMX R6, PT, PT, R16.reuse, R7.reuse, PT ;  /* 0x0000000710067248 */ /* 0x0e0fe40003fe0100 */
[----:B------:R-:W-:Y:S01]  /*0e40*/  VIMNMX R7, PT, PT, R16, R7, !PT ;  /* 0x0000000710077248 */ /* 0x000fe20007fe0100 */
[----:B------:R-:W-:Y:S01]  /*0e50*/  IMAD.IADD R11, R11, 0x1, -R8 ;  /* 0x000000010b0b7824 */ /* 0x000fe200078e0a08 */
[----:B------:R-:W-:-:S03]  /*0e60*/  IADD3 R0, P0, P1, R5, R3, R0 ;  /* 0x0000000305007210 */ /* 0x000fc6000791e000 */
[----:B------:R-:W-:Y:S01]  /*0e70*/  IMAD.IADD R6, R7, 0x1, -R6 ;  /* 0x0000000107067824 */ /* 0x000fe200078e0a06 */
[----:B------:R-:W-:-:S04]  /*0e80*/  IADD3.X R15, PT, PT, RZ, RZ, R15, P0, P1 ;  /* 0x000000ffff0f7210 */ /* 0x000fc800007e240f */
[----:B------:R-:W-:-:S04]  /*0e90*/  IADD3 R0, P2, P3, R6, R11, R0 ;  /* 0x0000000b06007210 */ /* 0x000fc80007b5e000 */
[----:B------:R-:W-:-:S09]  /*0ea0*/  IADD3.X R15, PT, PT, RZ, RZ, R15, P2, P3 ;  /* 0x000000ffff0f7210 */ /* 0x000fd200017e640f */
.L_x_7:
[----:B------:R-:W-:Y:S05]  /*0eb0*/  BRA.U !UP1, `(.L_x_3) ;  /* 0x0000000109507547 */ /* 0x000fea000b800000 */
[----:B------:R-:W1:Y:S01]  /*0ec0*/  S2R R6, SR_CgaCtaId ;  /* 0x0000000000067919 */ /* 0x000e620000008800 */
[----:B0-----:R-:W0:Y:S01]  /*0ed0*/  LDC.64 R4, c[0x0][0x380] ;  /* 0x0000e000ff047b82 */ /* 0x001e220000000a00 */
[----:B------:R-:W-:Y:S01]  /*0ee0*/  MOV R3, 0x400 ;  /* 0x0000040000037802 */ /* 0x000fe20000000f00 */
[----:B------:R-:W-:Y:S01]  /*0ef0*/  UIADD3 UR5, UPT, UPT, -UR5, URZ, URZ ;  /* 0x000000ff05057290 */ /* 0x000fe2000fffe1ff */
[----:B------:R-:W-:Y:S02]  /*0f00*/  IADD3 R7, PT, PT, R2, UR4, R13 ;  /* 0x0000000402077c10 */ /* 0x000fe4000fffe00d */
[----:B-1----:R-:W-:-:S05]  /*0f10*/  LEA R6, R6, R3, 0x18 ;  /* 0x0000000306067211 */ /* 0x002fca00078ec0ff */
[----:B------:R-:W-:-:S07]  /*0f20*/  IMAD R13, R13, 0x4, R6 ;  /* 0x000000040d0d7824 */ /* 0x000fce00078e0206 */
.L_x_8:
[C---:B0-----:R-:W-:Y:S01]  /*0f30*/  IMAD.WIDE R2, R7.reuse, 0x4, R4 ;  /* 0x0000000407027825 */ /* 0x041fe200078e0204 */
[----:B------:R0:W1:Y:S05]  /*0f40*/  LDS R9, [R13] ;  /* 0x000000000d097984 */ /* 0x00006a0000000800 */
[----:B------:R-:W1:Y:S01]  /*0f50*/  LDG.E R2, desc[UR12][R2.64] ;  /* 0x0000000c02027981 */ /* 0x000e62000c1e1900 */
[----:B------:R-:W-:Y:S01]  /*0f60*/  UIADD3 UR5, UPT, UPT, UR5, 0x1, URZ ;  /* 0x0000000105057890 */ /* 0x000fe2000fffe0ff */
[----:B------:R-:W-:Y:S02]  /*0f70*/  VIADD R7, R7, 0x1 ;  /* 0x0000000107077836 */ /* 0x000fe40000000000 */
[----:B0-----:R-:W-:Y:S01]  /*0f80*/  VIADD R13, R13, 0x4 ;  /* 0x000000040d0d7836 */ /* 0x001fe20000000000 */
[----:B------:R-:W-:Y:S01]  /*0f90*/  UISETP.NE.AND UP0, UPT, UR5, URZ, UPT ;  /* 0x000000ff0500728c */ /* 0x000fe2000bf05270 */
[----:B-1----:R-:W-:-:S02]  /*0fa0*/  VIMNMX R6, PT, PT, R2, R9, PT ;  /* 0x0000000902067248 */ /* 0x002fc40003fe0100 */
[----:B------:R-:W-:-:S05]  /*0fb0*/  VIMNMX R9, PT, PT, R2, R9, !PT ;  /* 0x0000000902097248 */ /* 0x000fca0007fe0100 */
[----:B------:R-:W-:-:S05]  /*0fc0*/  IMAD.IADD R9, R9, 0x1, -R6 ;  /* 0x0000000109097824 */ /* 0x000fca00078e0a06 */
[----:B------:R-:W-:-:S05]  /*0fd0*/  IADD3 R0, P0, PT, R9, R0, RZ ;  /* 0x0000000009007210 */ /* 0x000fca0007f1e0ff */
[----:B------:R-:W-:Y:S01]  /*0fe0*/  IMAD.X R15, RZ, RZ, R15, P0 ;  /* 0x000000ffff0f7224 */ /* 0x000fe200000e060f */
[----:B------:R-:W-:Y:S07]  /*0ff0*/  BRA.U UP0, `(.L_x_8) ;  /* 0xfffffffd00cc7547 */ /* 0x000fee000b83ffff */
.L_x_3:
[----:B------:R-:W1:Y:S01]  /*1000*/  LDC.64 R2, c[0x0][0x390] ;  /* 0x0000e400ff027b82 */ /* 0x000e620000000a00 */
[----:B------:R-:W-:Y:S02]  /*1010*/  IMAD.MOV.U32 R14, RZ, RZ, R0 ;  /* 0x000000ffff0e7224 */ /* 0x000fe400078e0000 */
[----:B-1----:R-:W-:-:S05]  /*1020*/  IMAD.WIDE R12, R12, 0x8, R2 ;  /* 0x000000080c0c7825 */ /* 0x002fca00078e0202 */
[----:B------:R-:W-:Y:S01]  /*1030*/  STG.E.64 desc[UR12][R12.64], R14 ;  /* 0x0000000e0c007986 */ /* 0x000fe2000c101b0c */
[----:B------:R-:W-:Y:S05]  /*1040*/  EXIT ;  /* 0x000000000000794d */ /* 0x000fea0003800000 */
.L_x_9:
[----:B------:R-:W-:-:S00]  /*1050*/  BRA `(.L_x_9) ;  /* 0xfffffffc00fc7947 */ /* 0x000fc0000383ffff */
[----:B------:R-:W-:-:S00]  /*1060*/  NOP ;  /* 0x0000000000007918 */ /* 0x000fc00000000000 */
        /* <DEDUP_REMOVED lines=9> */
.L_x_20:


//--------------------- .text._Z16sad_kernel_constPKiPxii --------------------------
	.section	.text._Z16sad_kernel_constPKiPxii,"ax",@progbits
	.align	128
        .global         _Z16sad_kernel_constPKiPxii
        .type           _Z16sad_kernel_constPKiPxii,@function
        .size           _Z16sad_kernel_constPKiPxii,(.L_x_21 - _Z16sad_kernel_constPKiPxii)
        .other          _Z16sad_kernel_constPKiPxii,@"STO_CUDA_ENTRY STV_DEFAULT"
_Z16sad_kernel_constPKiPxii:
.text._Z16sad_kernel_constPKiPxii:
[----:B------:R-:W-:Y:S01]  /*0000*/  LDC R1, c[0x0][0x37c] ;  /* 0x0000df00ff017b82 */ /* 0x000fe20000000800 */
[----:B------:R-:W0:Y:S07]  /*0010*/  S2R R5, SR_TID.X ;  /* 0x0000000000057919 */ /* 0x000e2e0000002100 */
[----:B------:R-:W0:Y:S08]  /*0020*/  S2UR UR4, SR_CTAID.X ;  /* 0x00000000000479c3 */ /* 0x000e300000002500 */
[----:B------:R-:W0:Y:S08]  /*0030*/  LDC R4, c[0x0][0x360] ;  /* 0x0000d800ff047b82 */ /* 0x000e300000000800 */
[----:B------:R-:W1:Y:S01]  /*0040*/  LDC.64 R2, c[0x0][0x390] ;  /* 0x0000e400ff027b82 */ /* 0x000e620000000a00 */
[----:B0-----:R-:W-:-:S02]  /*0050*/  IMAD R4, R4, UR4, R5 ;  /* 0x0000000404047c24 */ /* 0x001fc4000f8e0205 */
[----:B-1----:R-:W-:-:S05]  /*0060*/  IMAD.IADD R5, R2, 0x1, -R3 ;  /* 0x0000000102057824 */ /* 0x002fca00078e0a03 */
[----:B------:R-:W-:-:S13]  /*0070*/  ISETP.GT.AND P0, PT, R4, R5, PT ;  /* 0x000000050400720c */ /* 0x000fda0003f04270 */
[----:B------:R-:W-:Y:S05]  /*0080*/  @P0 EXIT ;  /* 0x000000000000094d */ /* 0x000fea0003800000 */
[----:B------:R-:W-:Y:S01]  /*0090*/  ISETP.GE.AND P0, PT, R3, 0x1, PT ;  /* 0x000000010300780c */ /* 0x000fe20003f06270 */
[----:B------:R-:W0:Y:S01]  /*00a0*/  LDCU.64 UR12, c[0x0][0x358] ;  /* 0x00006b00ff0c77ac */ /* 0x000e220008000a00 */
[----:B------:R-:W-:Y:S02]  /*00b0*/  IMAD.MOV.U32 R0, RZ, RZ, RZ ;  /* 0x000000ffff007224 */ /* 0x000fe400078e00ff */
[----:B------:R-:W-:-:S09]  /*00c0*/  IMAD.MOV.U32 R5, RZ, RZ, RZ ;  /* 0x000000ffff057224 */ /* 0x000fd200078e00ff */
[----:B------:R-:W-:Y:S05]  /*00d0*/  @!P0 BRA `(.L_x_10) ;  /* 0x0000000400fc8947 */ /* 0x000fea0003800000 */
[C---:B------:R-:W-:Y:S01]  /*00e0*/  ISETP.GE.U32.AND P1, PT, R3.reuse, 0x8, PT ;  /* 0x000000080300780c */ /* 0x040fe20003f26070 */
[----:B------:R-:W-:Y:S01]  /*00f0*/  IMAD.MOV.U32 R0, RZ, RZ, RZ ;  /* 0x000000ffff007224 */ /* 0x000fe200078e00ff */
[----:B------:R-:W-:Y:S01]  /*0100*/  LOP3.LUT R18, R3, 0x7, RZ, 0xc0, !PT ;  /* 0x0000000703127812 */ /* 0x000fe200078ec0ff */
[----:B------:R-:W-:Y:S02]  /*0110*/  IMAD.MOV.U32 R5, RZ, RZ, RZ ;  /* 0x000000ffff057224 */ /* 0x000fe400078e00ff */
[----:B------:R-:W-:Y:S01]  /*0120*/  IMAD.MOV.U32 R7, RZ, RZ, RZ ;  /* 0x000000ffff077224 */ /* 0x000fe200078e00ff */
[----:B------:R-:W-:-:S07]  /*0130*/  ISETP.NE.AND P0, PT, R18, RZ, PT ;  /* 0x000000ff1200720c */ /* 0x000fce0003f05270 */
[----:B------:R-:W-:Y:S06]  /*0140*/  @!P1 BRA `(.L_x_11) ;  /* 0x0000000000ec9947 */ /* 0x000fec0003800000 */
[----:B------:R-:W1:Y:S01]  /*0150*/  LDCU.64 UR4, c[0x0][0x380] ;  /* 0x00007000ff0477ac */ /* 0x000e620008000a00 */
[----:B------:R-:W-:Y:S01]  /*0160*/  LOP3.LUT R7, R3, 0x7ffffff8, RZ, 0xc0, !PT ;  /* 0x7ffffff803077812 */ /* 0x000fe200078ec0ff */
[----:B------:R-:W-:Y:S02]  /*0170*/  HFMA2 R0, -RZ, RZ, 0, 0 ;  /* 0x00000000ff007431 */ /* 0x000fe400000001ff */
[----:B------:R-:W-:Y:S01]  /*0180*/  IMAD.MOV.U32 R5, RZ, RZ, RZ ;  /* 0x000000ffff057224 */ /* 0x000fe200078e00ff */
[----:B------:R-:W-:Y:S01]  /*0190*/  UMOV UR14, 0x10 ;  /* 0x00000010000e7882 */ /* 0x000fe20000000000 */
[----:B------:R-:W-:Y:S02]  /*01a0*/  IMAD.MOV.U32 R2, RZ, RZ, R4 ;  /* 0x000000ffff027224 */ /* 0x000fe400078e0004 */
[----:B------:R-:W-:Y:S01]  /*01b0*/  IMAD.MOV R17, RZ, RZ, -R7 ;  /* 0x000000ffff117224 */ /* 0x000fe200078e0a07 */
[----:B-1----:R-:W-:-:S04]  /*01c0*/  UIADD3 UR4, UP0, UPT, UR4, 0x10, URZ ;  /* 0x0000001004047890 */ /* 0x002fc8000ff1e0ff */
[----:B------:R-:W-:-:S12]  /*01d0*/  UIADD3.X UR5, UPT, UPT, URZ, UR5, URZ, UP0, !UPT ;  /* 0x00000005ff057290 */ /* 0x000fd800087fe4ff */
.L_x_12:
[----:B------:R-:W-:Y:S01]  /*01e0*/  IMAD.U32 R8, RZ, RZ, UR4 ;  /* 0x00000004ff087e24 */ /* 0x000fe2000f8e00ff */
[----:B------:R-:W1:Y:S01]  /*01f0*/  LDCU.64 UR6, c[0x3][UR14+-0x10] ;  /* 0x00fffe000e0677ac */ /* 0x000e620008000a00 */
[----:B------:R-:W-:Y:S01]  /*0200*/  IMAD.U32 R9, RZ, RZ, UR5 ;  /* 0x00000005ff097e24 */ /* 0x000fe2000f8e00ff */
[----:B------:R-:W2:Y:S01]  /*0210*/  LDCU.64 UR8, c[0x3][UR14+-0x8] ;  /* 0x00ffff000e0877ac */ /* 0x000ea20008000a00 */
[C---:B------:R-:W-:Y:S01]  /*0220*/  IMAD.WIDE R8, R2.reuse, 0x4, R8 ;  /* 0x0000000402087825 */ /* 0x040fe200078e0208 */
[----:B------:R-:W3:Y:S04]  /*0230*/  LDCU.64 UR10, c[0x3][UR14] ;  /* 0x00c000000e0a77ac */ /* 0x000ee80008000a00 */
[----:B0-----:R-:W1:Y:S04]  /*0240*/  LDG.E R13, desc[UR12][R8.64+-0x10] ;  /* 0xfffff00c080d7981 */ /* 0x001e68000c1e1900 */
[----:B------:R-:W4:Y:S04]  /*0250*/  LDG.E R14, desc[UR12][R8.64+-0xc] ;  /* 0xfffff40c080e7981 */ /* 0x000f28000c1e1900 */
[----:B------:R-:W2:Y:S04]  /*0260*/  LDG.E R16, desc[UR12][R8.64+-0x4] ;  /* 0xfffffc0c08107981 */ /* 0x000ea8000c1e1900 */
[----:B------:R-:W5:Y:S04]  /*0270*/  LDG.E R15, desc[UR12][R8.64+-0x8] ;  /* 0xfffff80c080f7981 */ /* 0x000f68000c1e1900 */
[----:B------:R-:W3:Y:S04]  /*0280*/  LDG.E R12, desc[UR12][R8.64] ;  /* 0x0000000c080c7981 */ /* 0x000ee8000c1e1900 */
[----:B------:R-:W3:Y:S04]  /*0290*/  LDG.E R11, desc[UR12][R8.64+0x4] ;  /* 0x0000040c080b7981 */ /* 0x000ee8000c1e1900 */
[----:B------:R-:W3:Y:S04]  /*02a0*/  LDG.E R6, desc[UR12][R8.64+0x8] ;  /* 0x0000080c08067981 */ /* 0x000ee8000c1e1900 */
[----:B------:R0:W3:Y:S01]  /*02b0*/  LDG.E R10, desc[UR12][R8.64+0xc] ;  /* 0x00000c0c080a7981 */ /* 0x0000e2000c1e1900 */
[----:B------:R-:W-:Y:S01]  /*02c0*/  IADD3 R17, PT, PT, R17, 0x8, RZ ;  /* 0x0000000811117810 */ /* 0x000fe20007ffe0ff */
[----:B------:R-:W-:Y:S01]  /*02d0*/  VIADD R2, R2, 0x8 ;  /* 0x0000000802027836 */ /* 0x000fe20000000000 */
[----:B-1----:R-:W-:Y:S01]  /*02e0*/  IADD3 R13, PT, PT, R13, -UR6, RZ ;  /* 0x800000060d0d7c10 */ /* 0x002fe2000fffe0ff */
[----:B----4-:R-:W-:Y:S01]  /*02f0*/  VIADD R14, R14, -UR7 ;  /* 0x800000070e0e7c36 */ /* 0x010fe20008000000 */
[----:B------:R-:W1:Y:S02]  /*0300*/  LDCU.64 UR6, c[0x3][UR14+0x8] ;  /* 0x00c001000e0677ac */ /* 0x000e640008000a00 */
[----:B------:R-:W-:Y:S01]  /*0310*/  IABS R13, R13 ;  /* 0x0000000d000d7213 */ /* 0x000fe20000000000 */
[----:B--2---:R-:W-:Y:S01]  /*0320*/  VIADD R16, R16, -UR9 ;  /* 0x8000000910107c36 */ /* 0x004fe20008000000 */
[----:B------:R-:W-:Y:S01]  /*0330*/  IABS R14, R14 ;  /* 0x0000000e000e7213 */ /* 0x000fe20000000000 */
[----:B-----5:R-:W-:-:S03]  /*0340*/  VIADD R15, R15, -UR8 ;  /* 0x800000080f0f7c36 */ /* 0x020fc60008000000 */
[----:B------:R-:W-:Y:S01]  /*0350*/  IABS R16, R16 ;  /* 0x0000001000107213 */ /* 0x000fe20000000000 */
[----:B0-----:R-:W-:Y:S02]  /*0360*/  IMAD.MOV.U32 R9, RZ, RZ, R13 ;  /* 0x000000ffff097224 */ /* 0x001fe400078e000d */
[----:B------:R-:W-:Y:S01]  /*0370*/  IMAD.MOV.U32 R8, RZ, RZ, R14 ;  /* 0x000000ffff087224 */ /* 0x000fe200078e000e */
[----:B------:R-:W-:Y:S01]  /*0380*/  IABS R15, R15 ;  /* 0x0000000f000f7213 */ /* 0x000fe20000000000 */
[----:B---3--:R-:W-:-:S03]  /*0390*/  VIADD R12, R12, -UR10 ;  /* 0x8000000a0c0c7c36 */ /* 0x008fc60008000000 */
[----:B------:R-:W-:Y:S01]  /*03a0*/  IADD3 R0, P3, P4, R8, R0, R9 ;  /* 0x0000000008007210 */ /* 0x000fe20007c7e009 */
[----:B------:R-:W-:Y:S01]  /*03b0*/  IMAD.MOV.U32 R8, RZ, RZ, R16 ;  /* 0x000000ffff087224 */ /* 0x000fe200078e0010 */
[----:B------:R-:W-:Y:S01]  /*03c0*/  MOV R9, R15 ;  /* 0x0000000f00097202 */ /* 0x000fe20000000f00 */
[----:B------:R-:W-:Y:S02]  /*03d0*/  VIADD R11, R11, -UR11 ;  /* 0x8000000b0b0b7c36 */ /* 0x000fe40008000000 */
[----:B-1----:R-:W-:Y:S02]  /*03e0*/  VIADD R6, R6, -UR6 ;  /* 0x8000000606067c36 */ /* 0x002fe40008000000 */
[----:B------:R-:W-:Y:S01]  /*03f0*/  VIADD R10, R10, -UR7 ;  /* 0x800000070a0a7c36 */ /* 0x000fe20008000000 */
[----:B------:R-:W-:Y:S02]  /*0400*/  IADD3 R0, P5, P6, R8, R0, R9 ;  /* 0x0000000008007210 */ /* 0x000fe40007ebe009 */
[----:B------:R-:W-:-:S02]  /*0410*/  IADD3.X R5, PT, PT, RZ, R5, RZ, P3, P4 ;  /* 0x00000005ff057210 */ /* 0x000fc40001fe84ff */
[----:B------:R-:W-:Y:S02]  /*0420*/  IABS R9, R12 ;  /* 0x0000000c00097213 */ /* 0x000fe40000000000 */
[----:B------:R-:W-:Y:S02]  /*0430*/  IABS R8, R11 ;  /* 0x0000000b00087213 */ /* 0x000fe40000000000 */
[----:B------:R-:W-:Y:S02]  /*0440*/  IABS R6, R6 ;  /* 0x0000000600067213 */ /* 0x000fe40000000000 */
[----:B------:R-:W-:Y:S02]  /*0450*/  ISETP.NE.AND P3, PT, R17, RZ, PT ;  /* 0x000000ff1100720c */ /* 0x000fe40003f65270 */
[----:B------:R-:W-:Y:S02]  /*0460*/  IABS R10, R10 ;  /* 0x0000000a000a7213 */ /* 0x000fe40000000000 */
[----:B------:R-:W-:Y:S01]  /*0470*/  IADD3 R0, P1, P2, R8, R0, R9 ;  /* 0x0000000008007210 */ /* 0x000fe20007a3e009 */
[----:B------:R-:W-:Y:S01]  /*0480*/  IMAD.MOV.U32 R9, RZ, RZ, R6 ;  /* 0x000000ffff097224 */ /* 0x000fe200078e0006 */
[----:B------:R-:W-:Y:S01]  /*0490*/  IADD3.X R5, PT, PT, RZ, R5, RZ, P5, P6 ;  /* 0x00000005ff057210 */ /* 0x000fe20002fec4ff */
[----:B------:R-:W-:Y:S01]  /*04a0*/  IMAD.MOV.U32 R6, RZ, RZ, R10 ;  /* 0x000000ffff067224 */ /* 0x000fe200078e000a */
[----:B------:R-:W-:-:S02]  /*04b0*/  UIADD3 UR14, UPT, UPT, UR14, 0x20, URZ ;  /* 0x000000200e0e7890 */ /* 0x000fc4000fffe0ff */
[----:B------:R-:W-:Y:S02]  /*04c0*/  IADD3.X R5, PT, PT, RZ, R5, RZ, P1, P2 ;  /* 0x00000005ff057210 */ /* 0x000fe40000fe44ff */
[----:B------:R-:W-:-:S04]  /*04d0*/  IADD3 R0, P4, P5, R6, R0, R9 ;  /* 0x0000000006007210 */ /* 0x000fc80007d9e009 */
[----:B------:R-:W-:Y:S01]  /*04e0*/  IADD3.X R5, PT, PT, RZ, R5, RZ, P4, P5 ;  /* 0x00000005ff057210 */ /* 0x000fe200027ea4ff */
[----:B------:R-:W-:Y:S08]  /*04f0*/  @P3 BRA `(.L_x_12) ;  /* 0xfffffffc00383947 */ /* 0x000ff0000383ffff */
.L_x_11:
[----:B------:R-:W-:Y:S05]  /*0500*/  @!P0 BRA `(.L_x_10) ;  /* 0x0000000000f08947 */ /* 0x000fea0003800000 */
[----:B------:R-:W-:Y:S02]  /*0510*/  ISETP.GE.U32.AND P0, PT, R18, 0x4, PT ;  /* 0x000000041200780c */ /* 0x000fe40003f06070 */
[----:B------:R-:W-:-:S04]  /*0520*/  LOP3.LUT R16, R3, 0x3, RZ, 0xc0, !PT ;  /* 0x0000000303107812 */ /* 0x000fc800078ec0ff */
[----:B------:R-:W-:-:S07]  /*0530*/  ISETP.NE.AND P1, PT, R16, RZ, PT ;  /* 0x000000ff1000720c */ /* 0x000fce0003f25270 */
[----:B------:R-:W-:Y:S06]  /*0540*/  @!P0 BRA `(.L_x_13) ;  /* 0x0000000000688947 */ /* 0x000fec0003800000 */
[----:B------:R-:W1:Y:S01]  /*0550*/  LDC.64 R10, c[0x0][0x380] ;  /* 0x0000e000ff0a7b82 */ /* 0x000e620000000a00 */
[----:B------:R-:W-:-:S04]  /*0560*/  IMAD.IADD R9, R4, 0x1, R7 ;  /* 0x0000000104097824 */ /* 0x000fc800078e0207 */
[----:B-1----:R-:W-:-:S05]  /*0570*/  IMAD.WIDE R10, R9, 0x4, R10 ;  /* 0x00000004090a7825 */ /* 0x002fca00078e020a */
[----:B0-----:R-:W2:Y:S04]  /*0580*/  LDG.E R13, desc[UR12][R10.64] ;  /* 0x0000000c0a0d7981 */ /* 0x001ea8000c1e1900 */
[----:B------:R-:W3:Y:S04]  /*0590*/  LDG.E R17, desc[UR12][R10.64+0x8] ;  /* 0x0000080c0a117981 */ /* 0x000ee8000c1e1900 */
[----:B------:R-:W4:Y:S04]  /*05a0*/  LDG.E R12, desc[UR12][R10.64+0xc] ;  /* 0x00000c0c0a0c7981 */ /* 0x000f28000c1e1900 */
[----:B------:R-:W5:Y:S01]  /*05b0*/  LDG.E R6, desc[UR12][R10.64+0x4] ;  /* 0x0000040c0a067981 */ /* 0x000f62000c1e1900 */
[----:B------:R-:W-:-:S04]  /*05c0*/  IMAD.SHL.U32 R2, R7, 0x4, RZ ;  /* 0x0000000407027824 */ /* 0x000fc800078e00ff */
[----:B------:R-:W2:Y:S08]  /*05d0*/  LDC.64 R14, c[0x3][R2] ;  /* 0x00c00000020e7b82 */ /* 0x000eb00000000a00 */
[----:B------:R-:W3:Y:S01]  /*05e0*/  LDC.64 R8, c[0x3][R2+0x8] ;  /* 0x00c0020002087b82 */ /* 0x000ee20000000a00 */
[----:B------:R-:W-:Y:S01]  /*05f0*/  VIADD R7, R7, 0x4 ;  /* 0x0000000407077836 */ /* 0x000fe20000000000 */
[----:B--2---:R-:W-:Y:S01]  /*0600*/  IADD3 R13, PT, PT, R13, -R14, RZ ;  /* 0x8000000e0d0d7210 */ /* 0x004fe20007ffe0ff */
[----:B---3--:R-:W-:-:S03]  /*0610*/  IMAD.IADD R8, R17, 0x1, -R8 ;  /* 0x0000000111087824 */ /* 0x008fc600078e0a08 */
[----:B------:R-:W-:Y:S01]  /*0620*/  IABS R13, R13 ;  /* 0x0000000d000d7213 */ /* 0x000fe20000000000 */
[----:B----4-:R-:W-:Y:S01]  /*0630*/  IMAD.IADD R9, R12, 0x1, -R9 ;  /* 0x000000010c097824 */ /* 0x010fe200078e0a09 */
[----:B------:R-:W-:Y:S01]  /*0640*/  IABS R8, R8 ;  /* 0x0000000800087213 */ /* 0x000fe20000000000 */
[----:B-----5:R-:W-:-:S03]  /*0650*/  IMAD.IADD R6, R6, 0x1, -R15 ;  /* 0x0000000106067824 */ /* 0x020fc600078e0a0f */
[----:B------:R-:W-:Y:S01]  /*0660*/  IABS R10, R9 ;  /* 0x00000009000a7213 */ /* 0x000fe20000000000 */
[----:B------:R-:W-:Y:S01]  /*0670*/  IMAD.MOV.U32 R9, RZ, RZ, R13 ;  /* 0x000000ffff097224 */ /* 0x000fe200078e000d */
[----:B------:R-:W-:Y:S01]  /*0680*/  IABS R6, R6 ;  /* 0x0000000600067213 */ /* 0x000fe20000000000 */
[----:B------:R-:W-:Y:S01]  /*0690*/  IMAD.MOV.U32 R11, RZ, RZ, R8 ;  /* 0x000000ffff0b7224 */ /* 0x000fe200078e0008 */
[----:B------:R-:W-:Y:S02]  /*06a0*/  MOV R2, R10 ;  /* 0x0000000a00027202 */ /* 0x000fe40000000f00 */
[----:B------:R-:W-:-:S04]  /*06b0*/  IADD3 R0, P0, P2, R6, R0, R9 ;  /* 0x0000000006007210 */ /* 0x000fc80007a1e009 */
[----:B------:R-:W-:Y:S02]  /*06c0*/  IADD3 R0, P3, P4, R2, R0, R11 ;  /* 0x0000000002007210 */ /* 0x000fe40007c7e00b */
[----:B------:R-:W-:-:S04]  /*06d0*/  IADD3.X R5, PT, PT, RZ, R5, RZ, P0, P2 ;  /* 0x00000005ff057210 */ /* 0x000fc800007e44ff */
[----:B------:R-:W-:-:S07]  /*06e0*/  IADD3.X R5, PT, PT, RZ, R5, RZ, P3, P4 ;  /* 0x00000005ff057210 */ /* 0x000fce0001fe84ff */
.L_x_13:
[----:B------:R-:W-:Y:S05]  /*06f0*/  @!P1 BRA `(.L_x_10) ;  /* 0x0000000000749947 */ /* 0x000fea0003800000 */
[----:B------:R-:W-:Y:S02]  /*0700*/  ISETP.NE.AND P0, PT, R16, 0x1, PT ;  /* 0x000000011000780c */ /* 0x000fe40003f05270 */
[----:B------:R-:W-:-:S04]  /*0710*/  LOP3.LUT R3, R3, 0x1, RZ, 0xc0, !PT ;  /* 0x0000000103037812 */ /* 0x000fc800078ec0ff */
[----:B------:R-:W-:-:S07]  /*0720*/  ISETP.NE.U32.AND P1, PT, R3, 0x1, PT ;  /* 0x000000010300780c */ /* 0x000fce0003f25070 */
[----:B------:R-:W1:Y:S01]  /*0730*/  @P0 LDC.64 R2, c[0x0][0x380] ;  /* 0x0000e000ff020b82 */ /* 0x000e620000000a00 */
[----:B------:R-:W-:Y:S02]  /*0740*/  @P0 IMAD.IADD R9, R4, 0x1, R7 ;  /* 0x0000000104090824 */ /* 0x000fe400078e0207 */
[C---:B------:R-:W-:Y:S02]  /*0750*/  @P0 IMAD.SHL.U32 R12, R7.reuse, 0x4, RZ ;  /* 0x00000004070c0824 */ /* 0x040fe400078e00ff */
[----:B------:R-:W-:-:S03]  /*0760*/  @P0 VIADD R7, R7, 0x2 ;  /* 0x0000000207070836 */ /* 0x000fc60000000000 */
[----:B------:R-:W2:Y:S01]  /*0770*/  @!P1 LDC.64 R10, c[0x0][0x380] ;  /* 0x0000e000ff0a9b82 */ /* 0x000ea20000000a00 */
[----:B-1----:R-:W-:Y:S01]  /*0780*/  @P0 IMAD.WIDE R8, R9, 0x4, R2 ;  /* 0x0000000409080825 */ /* 0x002fe200078e0202 */
[----:B------:R-:W-:-:S04]  /*0790*/  @!P1 IADD3 R3, PT, PT, R4, R7, RZ ;  /* 0x0000000704039210 */ /* 0x000fc80007ffe0ff */
[----:B0-----:R-:W3:Y:S04]  /*07a0*/  @P0 LDG.E R6, desc[UR12][R8.64+0x4] ;  /* 0x0000040c08060981 */ /* 0x001ee8000c1e1900 */
[----:B------:R-:W4:Y:S01]  /*07b0*/  @P0 LDG.E R13, desc[UR12][R8.64] ;  /* 0x0000000c080d0981 */ /* 0x000f22000c1e1900 */
[----:B--2---:R-:W-:Y:S02]  /*07c0*/  @!P1 IMAD.WIDE R2, R3, 0x4, R10 ;  /* 0x0000000403029825 */ /* 0x004fe400078e020a */
[----:B------:R-:W3:Y:S04]  /*07d0*/  @P0 LDC.64 R10, c[0x3][R12] ;  /* 0x00c000000c0a0b82 */ /* 0x000ee80000000a00 */
[----:B------:R-:W2:Y:S01]  /*07e0*/  @!P1 LDG.E R2, desc[UR12][R2.64] ;  /* 0x0000000c02029981 */ /* 0x000ea2000c1e1900 */
[----:B------:R-:W-:-:S06]  /*07f0*/  @!P1 IMAD.SHL.U32 R7, R7, 0x4, RZ ;  /* 0x0000000407079824 */ /* 0x000fcc00078e00ff */
[----:B------:R-:W2:Y:S01]  /*0800*/  @!P1 LDC R7, c[0x3][R7] ;  /* 0x00c0000007079b82 */ /* 0x000ea20000000800 */
[----:B---3--:R-:W-:Y:S02]  /*0810*/  @P0 IMAD.IADD R6, R6, 0x1, -R11 ;  /* 0x0000000106060824 */ /* 0x008fe400078e0a0b */
[----:B----4-:R-:W-:-:S03]  /*0820*/  @P0 IMAD.IADD R10, R13, 0x1, -R10 ;  /* 0x000000010d0a0824 */ /* 0x010fc600078e0a0a */
[----:B------:R-:W-:Y:S02]  /*0830*/  @P0 IABS R11, R6 ;  /* 0x00000006000b0213 */ /* 0x000fe40000000000 */
[----:B------:R-:W-:-:S03]  /*0840*/  @P0 IABS R10, R10 ;  /* 0x0000000a000a0213 */ /* 0x000fc60000000000 */
[----:B------:R-:W-:Y:S02]  /*0850*/  @P0 IMAD.MOV.U32 R8, RZ, RZ, R11 ;  /* 0x000000ffff080224 */ /* 0x000fe400078e000b */
[----:B--2---:R-:W-:Y:S01]  /*0860*/  @!P1 IMAD.IADD R6, R2, 0x1, -R7 ;  /* 0x0000000102069824 */ /* 0x004fe200078e0a07 */
[----:B------:R-:W-:-:S04]  /*0870*/  @P0 MOV R9, R10 ;  /* 0x0000000a00090202 */ /* 0x000fc80000000f00 */
[----:B------:R-:W-:Y:S02]  /*0880*/  @!P1 IABS R3, R6 ;  /* 0x0000000600039213 */ /* 0x000fe40000000000 */
[----:B------:R-:W-:-:S04]  /*0890*/  @P0 IADD3 R0, P3, P4, R8, R0, R9 ;  /* 0x0000000008000210 */ /* 0x000fc80007c7e009 */
[----:B------:R-:W-:Y:S02]  /*08a0*/  @!P1 IADD3 R0, P2, PT, R3, R0, RZ ;  /* 0x0000000003009210 */ /* 0x000fe40007f5e0ff */
[----:B------:R-:W-:-:S05]  /*08b0*/  @P0 IADD3.X R5, PT, PT, RZ, R5, RZ, P3, P4 ;  /* 0x00000005ff050210 */ /* 0x000fca0001fe84ff */
[----:B------:R-:W-:-:S07]  /*08c0*/  @!P1 IMAD.X R5, RZ, RZ, R5, P2 ;  /* 0x000000ffff059224 */ /* 0x000fce00010e0605 */
.L_x_10:
[----:B------:R-:W1:Y:S02]  /*08d0*/  LDC.64 R2, c[0x0][0x388] ;  /* 0x0000e200ff027b82 */ /* 0x000e640000000a00 */
[----:B-1----:R-:W-:-:S04]  /*08e0*/  IMAD.WIDE R2, R4, 0x8, R2 ;  /* 0x0000000804027825 */ /* 0x002fc800078e0202 */
[----:B------:R-:W-:-:S05]  /*08f0*/  IMAD.MOV.U32 R4, RZ, RZ, R0 ;  /* 0x000000ffff047224 */ /* 0x000fca00078e0000 */
[----:B0-----:R-:W-:Y:S01]  /*0900*/  STG.E.64 desc[UR12][R2.64], R4 ;  /* 0x0000000402007986 */ /* 0x001fe2000c101b0c */
[----:B------:R-:W-:Y:S05]  /*0910*/  EXIT ;  /* 0x000000000000794d */ /* 0x000fea0003800000 */
.L_x_14:
        /* <DEDUP_REMOVED lines=14> */
.L_x_21:


//--------------------- .text._Z17sad_kernel_globalPKiS0_Pxii --------------------------
	.section	.text._Z17sad_kernel_globalPKiS0_Pxii,"ax",@progbits
	.align	128
        .global         _Z17sad_kernel_globalPKiS0_Pxii
        .type           _Z17sad_kernel_globalPKiS0_Pxii,@function
        .size           _Z17sad_kernel_globalPKiS0_Pxii,(.L_x_22 - _Z17sad_kernel_globalPKiS0_Pxii)
        .other          _Z17sad_kernel_globalPKiS0_Pxii,@"STO_CUDA_ENTRY STV_DEFAULT"
_Z17sad_kernel_globalPKiS0_Pxii:
.text._Z17sad_kernel_globalPKiS0_Pxii:
        /* <DEDUP_REMOVED lines=21> */
[----:B------:R-:W1:Y:S01]  /*0150*/  LDCU.128 UR8, c[0x0][0x380] ;  /* 0x00007000ff0877ac */ /* 0x000e620008000c00 */
[----:B------:R-:W-:Y:S01]  /*0160*/  LOP3.LUT R0, R3, 0x7ffffff8, RZ, 0xc0, !PT ;  /* 0x7ffffff803007812 */ /* 0x000fe200078ec0ff */
[----:B------:R-:W-:Y:S02]  /*0170*/  IMAD.MOV.U32 R2, RZ, RZ, RZ ;  /* 0x000000ffff027224 */ /* 0x000fe400078e00ff */
[----:B------:R-:W-:Y:S02]  /*0180*/  IMAD.MOV.U32 R11, RZ, RZ, RZ ;  /* 0x000000ffff0b7224 */ /* 0x000fe400078e00ff */
[----:B------:R-:W-:Y:S02]  /*0190*/  IMAD.MOV.U32 R8, RZ, RZ, R9 ;  /* 0x000000ffff087224 */ /* 0x000fe400078e0009 */
[----:B------:R-:W-:Y:S01]  /*01a0*/  IMAD.MOV R26, RZ, RZ, -R0 ;  /* 0x000000ffff1a7224 */ /* 0x000fe200078e0a00 */
[----:B-1----:R-:W-:Y:S02]  /*01b0*/  UIADD3 UR4, UP1, UPT, UR10, 0x10, URZ ;  /* 0x000000100a047890 */ /* 0x002fe4000ff3e0ff */
[----:B------:R-:W-:-:S02]  /*01c0*/  UIADD3 UR6, UP0, UPT, UR8, 0x10, URZ ;  /* 0x0000001008067890 */ /* 0x000fc4000ff1e0ff */
[----:B------:R-:W-:Y:S02]  /*01d0*/  UIADD3.X UR5, UPT, UPT, URZ, UR11, URZ, UP1, !UPT ;  /* 0x0000000bff057290 */ /* 0x000fe40008ffe4ff */
[----:B------:R-:W-:Y:S01]  /*01e0*/  IMAD.U32 R4, RZ, RZ, UR4 ;  /* 0x00000004ff047e24 */ /* 0x000fe2000f8e00ff */
[----:B------:R-:W-:-:S03]  /*01f0*/  UIADD3.X UR7, UPT, UPT, URZ, UR9, URZ, UP0, !UPT ;  /* 0x00000009ff077290 */ /* 0x000fc600087fe4ff */
[----:B------:R-:W-:-:S09]  /*0200*/  IMAD.U32 R5, RZ, RZ, UR5 ;  /* 0x00000005ff057e24 */ /* 0x000fd2000f8e00ff */
.L_x_17:
[----:B------:R-:W-:Y:S01]  /*0210*/  IMAD.U32 R6, RZ, RZ, UR6 ;  /* 0x00000006ff067e24 */ /* 0x000fe2000f8e00ff */
[----:B0-----:R-:W2:Y:S01]  /*0220*/  LDG.E R23, desc[UR12][R4.64+-0x10] ;  /* 0xfffff00c04177981 */ /* 0x001ea2000c1e1900 */
[----:B------:R-:W-:-:S03]  /*0230*/  IMAD.U32 R7, RZ, RZ, UR7 ;  /* 0x00000007ff077e24 */ /* 0x000fc6000f8e00ff */
[----:B------:R-:W3:Y:S01]  /*0240*/  LDG.E R28, desc[UR12][R4.64+-0xc] ;  /* 0xfffff40c041c7981 */ /* 0x000ee2000c1e1900 */
[----:B------:R-:W-:-:S03]  /*0250*/  IMAD.WIDE R6, R8, 0x4, R6 ;  /* 0x0000000408067825 */ /* 0x000fc600078e0206 */
[----:B------:R-:W4:Y:S04]  /*0260*/  LDG.E R10, desc[UR12][R4.64+-0x8] ;  /* 0xfffff80c040a7981 */ /* 0x000f28000c1e1900 */
        /* <DEDUP_REMOVED lines=10> */
[----:B------:R5:W5:Y:S01]  /*0310*/  LDG.E R20, desc[UR12][R6.64+0xc] ;  /* 0x00000c0c06147981 */ /* 0x000b62000c1e1900 */
[----:B--2---:R-:W-:-:S02]  /*0320*/  VIMNMX R21, PT, PT, R22, R23, PT ;  /* 0x0000001716157248 */ /* 0x004fc40003fe0100 */
[----:B------:R-:W-:Y:S02]  /*0330*/  VIMNMX R22, PT, PT, R22, R23, !PT ;  /* 0x0000001716167248 */ /* 0x000fe40007fe0100 */
[CC--:B---3--:R-:W-:Y:S01]  /*0340*/  VIMNMX R27, PT, PT, R25.reuse, R28.reuse, PT ;  /* 0x0000001c191b7248 */ /* 0x0c8fe20003fe0100 */
[----:B------:R-:W2:Y:S01]  /*0350*/  LDG.E R23, desc[UR12][R4.64+0xc] ;  /* 0x00000c0c04177981 */ /* 0x000ea2000c1e1900 */
[----:B------:R-:W-:-:S03]  /*0360*/  VIMNMX R28, PT, PT, R25, R28, !PT ;  /* 0x0000001c191c7248 */ /* 0x000fc60007fe0100 */
[----:B------:R0:W3:Y:S01]  /*0370*/  LDG.E R25, desc[UR12][R4.64+0x8] ;  /* 0x0000080c04197981 */ /* 0x0000e2000c1e1900 */
[----:B------:R-:W-:Y:S02]  /*0380*/  IMAD.IADD R21, R22, 0x1, -R21 ;  /* 0x0000000116157824 */ /* 0x000fe400078e0a15 */
[----:B------:R-:W-:Y:S01]  /*0390*/  IMAD.IADD R27, R28, 0x1, -R27 ;  /* 0x000000011c1b7824 */ /* 0x000fe200078e0a1b */
[CC--:B----4-:R-:W-:Y:S02]  /*03a0*/  VIMNMX R22, PT, PT, R13.reuse, R10.reuse, PT ;  /* 0x0000000a0d167248 */ /* 0x0d0fe40003fe0100 */
[----:B------:R-:W-:Y:S02]  /*03b0*/  VIMNMX R13, PT, PT, R13, R10, !PT ;  /* 0x0000000a0d0d7248 */ /* 0x000fe40007fe0100 */
[CC--:B-----5:R-:W-:Y:S02]  /*03c0*/  VIMNMX R6, PT, PT, R15.reuse, R12.reuse, PT ;  /* 0x0000000c0f067248 */ /* 0x0e0fe40003fe0100 */
[----:B------:R-:W-:-:S02]  /*03d0*/  VIMNMX R15, PT, PT, R15, R12, !PT ;  /* 0x0000000c0f0f7248 */ /* 0x000fc40007fe0100 */
[----:B------:R-:W-:Y:S01]  /*03e0*/  IADD3 R21, P5, P6, R27, R21, R2 ;  /* 0x000000151b157210 */ /* 0x000fe20007ebe002 */
[----:B------:R-:W-:Y:S01]  /*03f0*/  IMAD.IADD R13, R13, 0x1, -R22 ;  /* 0x000000010d0d7824 */ /* 0x000fe200078e0a16 */
[-C--:B------:R-:W-:Y:S01]  /*0400*/  VIMNMX R2, PT, PT, R17, R14.reuse, PT ;  /* 0x0000000e11027248 */ /* 0x080fe20003fe0100 */
[----:B------:R-:W-:Y:S01]  /*0410*/  IMAD.IADD R6, R15, 0x1, -R6 ;  /* 0x000000010f067824 */ /* 0x000fe200078e0a06 */
[----:B------:R-:W-:Y:S02]  /*0420*/  VIMNMX R17, PT, PT, R17, R14, !PT ;  /* 0x0000000e11117248 */ /* 0x000fe40007fe0100 */
[CC--:B------:R-:W-:Y:S02]  /*0430*/  VIMNMX R7, PT, PT, R19.reuse, R16.reuse, PT ;  /* 0x0000001013077248 */ /* 0x0c0fe40003fe0100 */
[----:B------:R-:W-:Y:S01]  /*0440*/  VIMNMX R16, PT, PT, R19, R16, !PT ;  /* 0x0000001013107248 */ /* 0x000fe20007fe0100 */
[----:B------:R-:W-:Y:S01]  /*0450*/  IMAD.IADD R2, R17, 0x1, -R2 ;  /* 0x0000000111027824 */ /* 0x000fe200078e0a02 */
[----:B------:R-:W-:Y:S01]  /*0460*/  IADD3 R13, P1, P2, R6, R13, R21 ;  /* 0x0000000d060d7210 */ /* 0x000fe20007a3e015 */
[----:B------:R-:W-:-:S02]  /*0470*/  VIADD R26, R26, 0x8 ;  /* 0x000000081a1a7836 */ /* 0x000fc40000000000 */
[----:B------:R-:W-:Y:S01]  /*0480*/  IMAD.IADD R7, R16, 0x1, -R7 ;  /* 0x0000000110077824 */ /* 0x000fe200078e0a07 */
[----:B------:R-:W-:Y:S02]  /*0490*/  IADD3.X R11, PT, PT, RZ, RZ, R11, P5, P6 ;  /* 0x000000ffff0b7210 */ /* 0x000fe40002fec40b */
[----:B------:R-:W-:Y:S02]  /*04a0*/  ISETP.NE.AND P5, PT, R26, RZ, PT ;  /* 0x000000ff1a00720c */ /* 0x000fe40003fa5270 */
[----:B------:R-:W-:Y:S02]  /*04b0*/  IADD3 R7, P3, P4, R7, R2, R13 ;  /* 0x0000000207077210 */ /* 0x000fe40007c7e00d */
[----:B------:R-:W-:Y:S02]  /*04c0*/  IADD3.X R11, PT, PT, RZ, RZ, R11, P1, P2 ;  /* 0x000000ffff0b7210 */ /* 0x000fe40000fe440b */
[----:B0-----:R-:W-:Y:S02]  /*04d0*/  IADD3 R4, P6, PT, R4, 0x20, RZ ;  /* 0x0000002004047810 */ /* 0x001fe40007fde0ff */
[----:B------:R-:W-:Y:S01]  /*04e0*/  IADD3.X R11, PT, PT, RZ, RZ, R11, P3, P4 ;  /* 0x000000ffff0b7210 */ /* 0x000fe20001fe840b */
[----:B------:R-:W-:-:S02]  /*04f0*/  VIADD R8, R8, 0x8 ;  /* 0x0000000808087836 */ /* 0x000fc40000000000 */
[----:B------:R-:W-:Y:S01]  /*0500*/  IMAD.X R5, RZ, RZ, R5, P6 ;  /* 0x000000ffff057224 */ /* 0x000fe200030e0605 */
[CC--:B--2---:R-:W-:Y:S02]  /*0510*/  VIMNMX R2, PT, PT, R20.reuse, R23.reuse, PT ;  /* 0x0000001714027248 */ /* 0x0c4fe40003fe0100 */
[----:B------:R-:W-:Y:S02]  /*0520*/  VIMNMX R23, PT, PT, R20, R23, !PT ;  /* 0x0000001714177248 */ /* 0x000fe40007fe0100 */
[CC--:B---3--:R-:W-:Y:S02]  /*0530*/  VIMNMX R6, PT, PT, R18.reuse, R25.reuse, PT ;  /* 0x0000001912067248 */ /* 0x0c8fe40003fe0100 */
[----:B------:R-:W-:Y:S01]  /*0540*/  VIMNMX R25, PT, PT, R18, R25, !PT ;  /* 0x0000001912197248 */ /* 0x000fe20007fe0100 */
[----:B------:R-:W-:-:S04]  /*0550*/  IMAD.IADD R23, R23, 0x1, -R2 ;  /* 0x0000000117177824 */ /* 0x000fc800078e0a02 */
[----:B------:R-:W-:-:S05]  /*0560*/  IMAD.IADD R6, R25, 0x1, -R6 ;  /* 0x0000000119067824 */ /* 0x000fca00078e0a06 */
[----:B------:R-:W-:-:S04]  /*0570*/  IADD3 R2, P1, P2, R23, R6, R7 ;  /* 0x0000000617027210 */ /* 0x000fc80007a3e007 */
[----:B------:R-:W-:Y:S01]  /*0580*/  IADD3.X R11, PT, PT, RZ, RZ, R11, P1, P2 ;  /* 0x000000ffff0b7210 */ /* 0x000fe20000fe440b */
[----:B------:R-:W-:Y:S08]  /*0590*/  @P5 BRA `(.L_x_17) ;  /* 0xfffffffc001c5947 */ /* 0x000ff0000383ffff */
.L_x_16:
[----:B------:R-:W-:Y:S05]  /*05a0*/  @!P0 BRA `(.L_x_15) ;  /* 0x0000000400108947 */ /* 0x000fea0003800000 */
[----:B------:R-:W-:Y:S02]  /*05b0*/  ISETP.GE.U32.AND P0, PT, R24, 0x4, PT ;  /* 0x000000041800780c */ /* 0x000fe40003f06070 */
[----:B------:R-:W-:-:S04]  /*05c0*/  LOP3.LUT R16, R3, 0x3, RZ, 0xc0, !PT ;  /* 0x0000000303107812 */ /* 0x000fc800078ec0ff */
[----:B------:R-:W-:-:S07]  /*05d0*/  ISETP.NE.AND P1, PT, R16, RZ, PT ;  /* 0x000000ff1000720c */ /* 0x000fce0003f25270 */
[----:B------:R-:W-:Y:S06]  /*05e0*/  @!P0 BRA `(.L_x_18) ;  /* 0x0000000000788947 */ /* 0x000fec0003800000 */
[----:B------:R-:W1:Y:S01]  /*05f0*/  LDC.64 R4, c[0x0][0x380] ;  /* 0x0000e000ff047b82 */ /* 0x000e620000000a00 */
[----:B------:R-:W-:-:S07]  /*0600*/  IMAD.IADD R13, R9, 0x1, R0 ;  /* 0x00000001090d7824 */ /* 0x000fce00078e0200 */
[----:B------:R-:W2:Y:S01]  /*0610*/  LDC.64 R6, c[0x0][0x388] ;  /* 0x0000e200ff067b82 */ /* 0x000ea20000000a00 */
[----:B-1----:R-:W-:-:S05]  /*0620*/  IMAD.WIDE R4, R13, 0x4, R4 ;  /* 0x000000040d047825 */ /* 0x002fca00078e0204 */
[----:B0-----:R-:W3:Y:S01]  /*0630*/  LDG.E R8, desc[UR12][R4.64] ;  /* 0x0000000c04087981 */ /* 0x001ee2000c1e1900 */
[----:B--2---:R-:W-:-:S03]  /*0640*/  IMAD.WIDE.U32 R6, R0, 0x4, R6 ;  /* 0x0000000400067825 */ /* 0x004fc600078e0006 */
[----:B------:R-:W2:Y:S04]  /*0650*/  LDG.E R12, desc[UR12][R4.64+0x4] ;  /* 0x0000040c040c7981 */ /* 0x000ea8000c1e1900 */
[----:B------:R-:W3:Y:S04]  /*0660*/  LDG.E R13, desc[UR12][R6.64] ;  /* 0x0000000c060d7981 */ /* 0x000ee8000c1e1900 */
[----:B------:R-:W2:Y:S04]  /*0670*/  LDG.E R15, desc[UR12][R6.64+0x4] ;  /* 0x0000040c060f7981 */ /* 0x000ea8000c1e1900 */
[----:B------:R-:W4:Y:S04]  /*0680*/  LDG.E R14, desc[UR12][R4.64+0x8] ;  /* 0x0000080c040e7981 */ /* 0x000f28000c1e1900 */
[----:B------:R-:W4:Y:S04]  /*0690*/  LDG.E R17, desc[UR12][R6.64+0x8] ;  /* 0x0000080c06117981 */ /* 0x000f28000c1e1900 */
[----:B------:R-:W5:Y:S04]  /*06a0*/  LDG.E R18, desc[UR12][R4.64+0xc] ;  /* 0x00000c0c04127981 */ /* 0x000f68000c1e1900 */
[----:B------:R-:W5:Y:S01]  /*06b0*/  LDG.E R19, desc[UR12][R6.64+0xc] ;  /* 0x00000c0c06137981 */ /* 0x000f62000c1e1900 */
[----:B------:R-:W-:Y:S01]  /*06c0*/  VIADD R0, R0, 0x4 ;  /* 0x0000000400007836 */ /* 0x000fe20000000000 */
[----:B---3--:R-:W-:-:S02]  /*06d0*/  VIMNMX R10, PT, PT, R8, R13, PT ;  /* 0x0000000d080a7248 */ /* 0x008fc40003fe0100 */
[----:B------:R-:W-:Y:S02]  /*06e0*/  VIMNMX R13, PT, PT, R8, R13, !PT ;  /* 0x0000000d080d7248 */ /* 0x000fe40007fe0100 */
[CC--:B--2---:R-:W-:Y:S02]  /*06f0*/  VIMNMX R8, PT, PT, R12.reuse, R15.reuse, PT ;  /* 0x0000000f0c087248 */ /* 0x0c4fe40003fe0100 */
[----:B------:R-:W-:Y:S01]  /*0700*/  VIMNMX R15, PT, PT, R12, R15, !PT ;  /* 0x0000000f0c0f7248 */ /* 0x000fe20007fe0100 */
[----:B------:R-:W-:Y:S01]  /*0710*/  IMAD.IADD R13, R13, 0x1, -R10 ;  /* 0x000000010d0d7824 */ /* 0x000fe200078e0a0a */
[----:B----4-:R-:W-:-:S03]  /*0720*/  VIMNMX R10, PT, PT, R14, R17, PT ;  /* 0x000000110e0a7248 */ /* 0x010fc60003fe0100 */
[----:B------:R-:W-:Y:S01]  /*0730*/  IMAD.IADD R8, R15, 0x1, -R8 ;  /* 0x000000010f087824 */ /* 0x000fe200078e0a08 */
[----:B------:R-:W-:Y:S02]  /*0740*/  VIMNMX R17, PT, PT, R14, R17, !PT ;  /* 0x000000110e117248 */ /* 0x000fe40007fe0100 */
        /* <DEDUP_REMOVED lines=8> */
.L_x_18:
[----:B------:R-:W-:Y:S05]  /*07d0*/  @!P1 BRA `(.L_x_15) ;  /* 0x0000000000849947 */ /* 0x000fea0003800000 */
[----:B------:R-:W1:Y:S01]  /*07e0*/  LDC.64 R14, c[0x0][0x388] ;  /* 0x0000e200ff0e7b82 */ /* 0x000e620000000a00 */
[----:B------:R-:W-:Y:S02]  /*07f0*/  ISETP.NE.AND P0, PT, R16, 0x1, PT ;  /* 0x000000011000780c */ /* 0x000fe40003f05270 */
[----:B------:R-:W-:-:S04]  /*0800*/  LOP3.LUT R3, R3, 0x1, RZ, 0xc0, !PT ;  /* 0x0000000103037812 */ /* 0x000fc800078ec0ff */
[----:B------:R-:W-:Y:S01]  /*0810*/  ISETP.NE.U32.AND P1, PT, R3, 0x1, PT ;  /* 0x000000010300780c */ /* 0x000fe20003f25070 */
[----:B------:R-:W2:Y:S06]  /*0820*/  LDC.64 R12, c[0x0][0x380] ;  /* 0x0000e000ff0c7b82 */ /* 0x000eac0000000a00 */
[----:B------:R-:W-:Y:S02]  /*0830*/  @P0 IMAD.IADD R3, R9, 0x1, R0 ;  /* 0x0000000109030824 */ /* 0x000fe400078e0200 */
[----:B------:R-:W3:Y:S08]  /*0840*/  LDC.64 R6, c[0x0][0x380] ;  /* 0x0000e000ff067b82 */ /* 0x000ef00000000a00 */
[----:B------:R-:W4:Y:S01]  /*0850*/  LDC.64 R4, c[0x0][0x388] ;  /* 0x0000e200ff047b82 */ /* 0x000f220000000a00 */
[----:B-1----:R-:W-:-:S04]  /*0860*/  @P0 IMAD.WIDE.U32 R14, R0, 0x4, R14 ;  /* 0x00000004000e0825 */ /* 0x002fc800078e000e */
[----:B------:R-:W-:Y:S01]  /*0870*/  @P0 VIADD R0, R0, 0x2 ;  /* 0x0000000200000836 */ /* 0x000fe20000000000 */
[----:B0-----:R-:W5:Y:S01]  /*0880*/  @P0 LDG.E R17, desc[UR12][R14.64] ;  /* 0x0000000c0e110981 */ /* 0x001f62000c1e1900 */
[----:B--2---:R-:W-:-:S03]  /*0890*/  @P0 IMAD.WIDE R12, R3, 0x4, R12 ;  /* 0x00000004030c0825 */ /* 0x004fc600078e020c */
[----:B------:R-:W2:Y:S01]  /*08a0*/  @P0 LDG.E R19, desc[UR12][R14.64+0x4] ;  /* 0x0000040c0e130981 */ /* 0x000ea2000c1e1900 */
[----:B------:R-:W-:-:S03]  /*08b0*/  @!P1 IMAD.IADD R3, R9, 0x1, R0 ;  /* 0x0000000109039824 */ /* 0x000fc600078e0200 */
[----:B------:R-:W5:Y:S01]  /*08c0*/  @P0 LDG.E R8, desc[UR12][R12.64] ;  /* 0x0000000c0c080981 */ /* 0x000f62000c1e1900 */
[----:B---3--:R-:W-:-:S03]  /*08d0*/  @!P1 IMAD.WIDE R6, R3, 0x4, R6 ;  /* 0x0000000403069825 */ /* 0x008fc600078e0206 */
[----:B------:R-:W2:Y:S04]  /*08e0*/  @P0 LDG.E R10, desc[UR12][R12.64+0x4] ;  /* 0x0000040c0c0a0981 */ /* 0x000ea8000c1e1900 */
[----:B------:R-:W3:Y:S01]  /*08f0*/  @!P1 LDG.E R6, desc[UR12][R6.64] ;  /* 0x0000000c06069981 */ /* 0x000ee2000c1e1900 */
[----:B----4-:R-:W-:-:S06]  /*0900*/  @!P1 IMAD.WIDE.U32 R4, R0, 0x4, R4 ;  /* 0x0000000400049825 */ /* 0x010fcc00078e0004 */
[----:B------:R-:W3:Y:S01]  /*0910*/  @!P1 LDG.E R5, desc[UR12][R4.64] ;  /* 0x0000000c04059981 */ /* 0x000ee2000c1e1900 */
[CC--:B-----5:R-:W-:Y:S02]  /*0920*/  @P0 VIMNMX R0, PT, PT, R8.reuse, R17.reuse, PT ;  /* 0x0000001108000248 */ /* 0x0e0fe40003fe0100 */
[----:B------:R-:W-:Y:S02]  /*0930*/  @P0 VIMNMX R17, PT, PT, R8, R17, !PT ;  /* 0x0000001108110248 */ /* 0x000fe40007fe0100 */
[CC--:B--2---:R-:W-:Y:S02]  /*0940*/  @P0 VIMNMX R3, PT, PT, R10.reuse, R19.reuse, PT ;  /* 0x000000130a030248 */ /* 0x0c4fe40003fe0100 */
[----:B------:R-:W-:Y:S01]  /*0950*/  @P0 VIMNMX R10, PT, PT, R10, R19, !PT ;  /* 0x000000130a0a0248 */ /* 0x000fe20007fe0100 */
[----:B------:R-:W-:-:S04]  /*0960*/  @P0 IMAD.IADD R17, R17, 0x1, -R0 ;  /* 0x0000000111110824 */ /* 0x000fc800078e0a00 */
[----:B------:R-:W-:Y:S01]  /*0970*/  @P0 IMAD.IADD R10, R10, 0x1, -R3 ;  /* 0x000000010a0a0824 */ /* 0x000fe200078e0a03 */
[CC--:B---3--:R-:W-:Y:S02]  /*0980*/  @!P1 VIMNMX R0, PT, PT, R6.reuse, R5.reuse, PT ;  /* 0x0000000506009248 */ /* 0x0c8fe40003fe0100 */
[----:B------:R-:W-:Y:S02]  /*0990*/  @!P1 VIMNMX R3, PT, PT, R6, R5, !PT ;  /* 0x0000000506039248 */ /* 0x000fe40007fe0100 */
[----:B------:R-:W-:-:S03]  /*09a0*/  @P0 IADD3 R2, P3, P4, R10, R17, R2 ;  /* 0x000000110a020210 */ /* 0x000fc60007c7e002 */
[----:B------:R-:W-:Y:S01]  /*09b0*/  @!P1 IMAD.IADD R3, R3, 0x1, -R0 ;  /* 0x0000000103039824 */ /* 0x000fe200078e0a00 */
[----:B------:R-:W-:-:S04]  /*09c0*/  @P0 IADD3.X R11, PT, PT, RZ, RZ, R11, P3, P4 ;  /* 0x000000ffff0b0210 */ /* 0x000fc80001fe840b */
[----:B------:R-:W-:-:S05]  /*09d0*/  @!P1 IADD3 R2, P2, PT, R3, R2, RZ ;  /* 0x0000000203029210 */ /* 0x000fca0007f5e0ff */
[----:B------:R-:W-:-:S08]  /*09e0*/  @!P1 IMAD.X R11, RZ, RZ, R11, P2 ;  /* 0x000000ffff0b9224 */ /* 0x000fd000010e060b */
.L_x_15:
[----:B------:R-:W1:Y:S01]  /*09f0*/  LDC.64 R4, c[0x0][0x390] ;  /* 0x0000e400ff047b82 */ /* 0x000e620000000a00 */
[----:B------:R-:W-:Y:S02]  /*0a00*/  IMAD.MOV.U32 R3, RZ, RZ, R11 ;  /* 0x000000ffff037224 */ /* 0x000fe400078e000b */
[----:B-1----:R-:W-:-:S05]  /*0a10*/  IMAD.WIDE R4, R9, 0x8, R4 ;  /* 0x0000000809047825 */ /* 0x002fca00078e0204 */
[----:B0-----:R-:W-:Y:S01]  /*0a20*/  STG.E.64 desc[UR12][R4.64], R2 ;  /* 0x0000000204007986 */ /* 0x001fe2000c101b0c */
[----:B------:R-:W-:Y:S05]  /*0a30*/  EXIT ;  /* 0x000000000000794d */ /* 0x000fea0003800000 */
.L_x_19:
        /* <DEDUP_REMOVED lines=12> */
.L_x_22:


//--------------------- .nv.shared._Z17sad_kernel_sharedPKiS0_Pxii --------------------------
	.section	.nv.shared._Z17sad_kernel_sharedPKiS0_Pxii,"aw",@nobits
	.sectionflags	@""
	.align	16
	.zero		1024


//--------------------- .nv.shared.reserved.0     --------------------------
	.section	.nv.shared.reserved.0,"aw",@nobits
	.weak		__nv_reservedSMEM_offset_0_alias
	.size		__nv_reservedSMEM_offset_0_alias, 0, 64
	.other		__nv_reservedSMEM_offset_0_alias,@"STO_CUDA_RESERVED_SHARED STV_DEFAULT"
__nv_reservedSMEM_offset_0_alias:
	.zero		0
	.zero		64


//--------------------- .nv.shared._Z16sad_kernel_constPKiPxii --------------------------
	.section	.nv.shared._Z16sad_kernel_constPKiPxii,"aw",@nobits
	.sectionflags	@""
	.align	16
	.zero		1024


//--------------------- .nv.shared._Z17sad_kernel_globalPKiS0_Pxii --------------------------
	.section	.nv.shared._Z17sad_kernel_globalPKiS0_Pxii,"aw",@nobits
	.sectionflags	@""
	.align	16
	.zero		1024


//--------------------- .nv.constant0._Z17sad_kernel_sharedPKiS0_Pxii --------------------------
	.section	.nv.constant0._Z17sad_kernel_sharedPKiS0_Pxii,"a",@progbits
	.sectionflags	@""
	.align	4
.nv.constant0._Z17sad_kernel_sharedPKiS0_Pxii:
	.zero		928


//--------------------- .nv.constant0._Z16sad_kernel_constPKiPxii --------------------------
	.section	.nv.constant0._Z16sad_kernel_constPKiPxii,"a",@progbits
	.sectionflags	@""
	.align	4
.nv.constant0._Z16sad_kernel_constPKiPxii:
	.zero		920


//--------------------- .nv.constant0._Z17sad_kernel_globalPKiS0_Pxii --------------------------
	.section	.nv.constant0._Z17sad_kernel_globalPKiS0_Pxii,"a",@progbits
	.sectionflags	@""
	.align	4
.nv.constant0._Z17sad_kernel_globalPKiS0_Pxii:
	.zero		928


//--------------------- SYMBOLS --------------------------

	.type		.nv.reservedSmem.offset0,@object
	.size		.nv.reservedSmem.offset0,0x4
	.type		.nv.reservedSmem.cap,@object
	.size		.nv.reservedSmem.cap,0x4
